//
// Generated by NVIDIA NVVM Compiler
//
// Compiler Build ID: CL-36424714
// Cuda compilation tools, release 13.0, V13.0.88
// Based on NVVM 20.0.0
//

.version 9.0
.target sm_100
.address_size 64

	// .globl	calculate_edge_sums

.visible .entry calculate_edge_sums(
	.param .u64 .ptr .align 1 calculate_edge_sums_param_0,
	.param .u64 .ptr .align 1 calculate_edge_sums_param_1,
	.param .u32 calculate_edge_sums_param_2,
	.param .u32 calculate_edge_sums_param_3,
	.param .u32 calculate_edge_sums_param_4,
	.param .u32 calculate_edge_sums_param_5,
	.param .u32 calculate_edge_sums_param_6
)
{
	.local .align 16 .b8 	__local_depot0[48];
	.reg .b64 	%SP;
	.reg .b64 	%SPL;
	.reg .pred 	%p<10>;
	.reg .b32 	%r<124>;
	.reg .b64 	%rd<37>;

	mov.u64 	%SPL, __local_depot0;
	ld.param.u64 	%rd4, [calculate_edge_sums_param_0];
	ld.param.u64 	%rd5, [calculate_edge_sums_param_1];
	ld.param.u32 	%r19, [calculate_edge_sums_param_2];
	ld.param.u32 	%r15, [calculate_edge_sums_param_3];
	ld.param.u32 	%r16, [calculate_edge_sums_param_4];
	ld.param.u32 	%r17, [calculate_edge_sums_param_5];
	ld.param.u32 	%r18, [calculate_edge_sums_param_6];
	add.u64 	%rd1, %SPL, 0;
	add.u64 	%rd2, %SPL, 16;
	add.u64 	%rd3, %SPL, 32;
	shl.b32 	%r1, %r18, 2;
	mul.lo.s32 	%r2, %r1, %r17;
	mul.lo.s32 	%r3, %r2, %r16;
	mul.lo.s32 	%r4, %r3, %r15;
	mov.u32 	%r20, %ntid.x;
	mov.u32 	%r21, %ntid.y;
	mov.u32 	%r22, %tid.x;
	mov.u32 	%r23, %tid.y;
	mov.u32 	%r24, %ctaid.x;
	mov.u32 	%r25, %nctaid.x;
	mov.u32 	%r26, %ctaid.y;
	mad.lo.s32 	%r27, %r25, %r26, %r24;
	mad.lo.s32 	%r28, %r27, %r21, %r23;
	mad.lo.s32 	%r5, %r28, %r20, %r22;
	mul.lo.s32 	%r29, %r4, %r19;
	setp.ge.s32 	%p1, %r5, %r29;
	@%p1 bra 	$L__BB0_10;
	rem.s32 	%r34, %r5, %r4;
	div.s32 	%r35, %r34, %r3;
	mul.lo.s32 	%r36, %r35, %r3;
	sub.s32 	%r37, %r34, %r36;
	div.s32 	%r38, %r37, %r2;
	mul.lo.s32 	%r39, %r38, %r2;
	sub.s32 	%r40, %r37, %r39;
	div.s32 	%r41, %r40, %r1;
	mul.lo.s32 	%r42, %r41, %r1;
	sub.s32 	%r43, %r40, %r42;
	shr.s32 	%r44, %r43, 31;
	shr.u32 	%r45, %r44, 30;
	add.s32 	%r46, %r43, %r45;
	shr.s32 	%r47, %r46, 2;
	shr.s32 	%r48, %r40, 31;
	shr.u32 	%r49, %r48, 30;
	add.s32 	%r50, %r40, %r49;
	and.b32  	%r51, %r50, -4;
	sub.s32 	%r6, %r40, %r51;
	st.local.v4.u32 	[%rd1], {%r35, %r38, %r41, %r47};
	st.local.v4.u32 	[%rd2], {%r15, %r16, %r17, %r18};
	mul.lo.s32 	%r52, %r18, 6;
	mul.lo.s32 	%r53, %r52, %r17;
	mul.lo.s32 	%r54, %r53, %r16;
	mov.b32 	%r55, 6;
	st.local.v4.u32 	[%rd3], {%r54, %r53, %r52, %r55};
	mov.b32 	%r119, 1;
	mov.b32 	%r118, 2;
	mov.b32 	%r117, 3;
	mov.b32 	%r123, -1;
	setp.gt.s32 	%p2, %r6, 1;
	@%p2 bra 	$L__BB0_5;
	setp.eq.s32 	%p5, %r6, 0;
	mov.u32 	%r120, %r6;
	mov.u32 	%r121, %r119;
	mov.u32 	%r122, %r118;
	@%p5 bra 	$L__BB0_8;
	setp.eq.s32 	%p6, %r6, 1;
	@%p6 bra 	$L__BB0_4;
	bra.uni 	$L__BB0_9;
$L__BB0_4:
	mov.b32 	%r122, 4;
	mov.b32 	%r119, 0;
	mov.b32 	%r117, 3;
	mov.u32 	%r120, %r119;
	mov.u32 	%r121, %r117;
	bra.uni 	$L__BB0_8;
$L__BB0_5:
	setp.eq.s32 	%p3, %r6, 2;
	@%p3 bra 	$L__BB0_11;
	setp.eq.s32 	%p4, %r6, 3;
	@%p4 bra 	$L__BB0_7;
	bra.uni 	$L__BB0_9;
$L__BB0_7:
	mov.b32 	%r122, 5;
	mov.b32 	%r121, 4;
	mov.b32 	%r119, 0;
	mov.b32 	%r118, 1;
	mov.b32 	%r117, 2;
	mov.u32 	%r120, %r117;
$L__BB0_8:
	shr.s32 	%r69, %r5, 31;
	shr.u32 	%r70, %r69, 30;
	add.s32 	%r71, %r5, %r70;
	shr.s32 	%r72, %r71, 2;
	mul.lo.s32 	%r73, %r72, 6;
	cvta.to.global.u64 	%rd9, %rd4;
	add.s32 	%r74, %r120, %r73;
	mul.wide.u32 	%rd10, %r119, 4;
	add.s64 	%rd11, %rd2, %rd10;
	ld.local.u32 	%r75, [%rd11];
	add.s64 	%rd12, %rd1, %rd10;
	ld.local.u32 	%r76, [%rd12];
	add.s64 	%rd13, %rd3, %rd10;
	ld.local.u32 	%r77, [%rd13];
	add.s32 	%r78, %r75, %r76;
	add.s32 	%r79, %r78, -1;
	rem.s32 	%r80, %r79, %r75;
	sub.s32 	%r81, %r80, %r76;
	mul.lo.s32 	%r82, %r81, %r77;
	mul.wide.s32 	%rd14, %r74, 4;
	add.s64 	%rd15, %rd9, %rd14;
	ld.global.u32 	%r83, [%rd15];
	mul.wide.s32 	%rd16, %r82, 4;
	add.s64 	%rd17, %rd15, %rd16;
	ld.global.u32 	%r84, [%rd17];
	sub.s32 	%r85, %r83, %r84;
	setp.gt.u32 	%p7, %r6, %r119;
	neg.s32 	%r86, %r85;
	selp.b32 	%r87, %r86, %r85, %p7;
	add.s32 	%r88, %r121, %r73;
	mul.wide.u32 	%rd18, %r118, 4;
	add.s64 	%rd19, %rd2, %rd18;
	ld.local.u32 	%r89, [%rd19];
	add.s64 	%rd20, %rd1, %rd18;
	ld.local.u32 	%r90, [%rd20];
	add.s64 	%rd21, %rd3, %rd18;
	ld.local.u32 	%r91, [%rd21];
	add.s32 	%r92, %r89, %r90;
	add.s32 	%r93, %r92, -1;
	rem.s32 	%r94, %r93, %r89;
	sub.s32 	%r95, %r94, %r90;
	mul.lo.s32 	%r96, %r95, %r91;
	mul.wide.s32 	%rd22, %r88, 4;
	add.s64 	%rd23, %rd9, %rd22;
	ld.global.u32 	%r97, [%rd23];
	mul.wide.s32 	%rd24, %r96, 4;
	add.s64 	%rd25, %rd23, %rd24;
	ld.global.u32 	%r98, [%rd25];
	sub.s32 	%r99, %r97, %r98;
	setp.gt.u32 	%p8, %r6, %r118;
	neg.s32 	%r100, %r99;
	selp.b32 	%r101, %r100, %r99, %p8;
	add.s32 	%r102, %r101, %r87;
	add.s32 	%r103, %r122, %r73;
	mul.wide.u32 	%rd26, %r117, 4;
	add.s64 	%rd27, %rd2, %rd26;
	ld.local.u32 	%r104, [%rd27];
	add.s64 	%rd28, %rd1, %rd26;
	ld.local.u32 	%r105, [%rd28];
	add.s64 	%rd29, %rd3, %rd26;
	ld.local.u32 	%r106, [%rd29];
	add.s32 	%r107, %r104, %r105;
	add.s32 	%r108, %r107, -1;
	rem.s32 	%r109, %r108, %r104;
	sub.s32 	%r110, %r109, %r105;
	mul.lo.s32 	%r111, %r110, %r106;
	mul.wide.s32 	%rd30, %r103, 4;
	add.s64 	%rd31, %rd9, %rd30;
	ld.global.u32 	%r112, [%rd31];
	mul.wide.s32 	%rd32, %r111, 4;
	add.s64 	%rd33, %rd31, %rd32;
	ld.global.u32 	%r113, [%rd33];
	sub.s32 	%r114, %r112, %r113;
	setp.gt.u32 	%p9, %r6, %r117;
	neg.s32 	%r115, %r114;
	selp.b32 	%r116, %r115, %r114, %p9;
	add.s32 	%r123, %r116, %r102;
$L__BB0_9:
	cvta.to.global.u64 	%rd34, %rd5;
	mul.wide.s32 	%rd35, %r5, 4;
	add.s64 	%rd36, %rd34, %rd35;
	st.global.u32 	[%rd36], %r123;
$L__BB0_10:
	ret;
$L__BB0_11:
	mov.b32 	%r122, 5;
	mov.b32 	%r119, 0;
	mov.b32 	%r118, 1;
	mov.b32 	%r117, 3;
	mov.u32 	%r120, %r118;
	mov.u32 	%r121, %r117;
	bra.uni 	$L__BB0_8;

}
	// .globl	calculate_plaquettes
.visible .entry calculate_plaquettes(
	.param .u64 .ptr .align 1 calculate_plaquettes_param_0,
	.param .u64 .ptr .align 1 calculate_plaquettes_param_1,
	.param .u32 calculate_plaquettes_param_2,
	.param .u32 calculate_plaquettes_param_3,
	.param .u32 calculate_plaquettes_param_4,
	.param .u32 calculate_plaquettes_param_5,
	.param .u32 calculate_plaquettes_param_6
)
{
	.local .align 16 .b8 	__local_depot1[96];
	.reg .b64 	%SP;
	.reg .b64 	%SPL;
	.reg .pred 	%p<17>;
	.reg .b32 	%r<131>;
	.reg .b64 	%rd<32>;

	mov.u64 	%SPL, __local_depot1;
	ld.param.u64 	%rd2, [calculate_plaquettes_param_0];
	ld.param.u64 	%rd3, [calculate_plaquettes_param_1];
	ld.param.u32 	%r28, [calculate_plaquettes_param_2];
	ld.param.u32 	%r123, [calculate_plaquettes_param_3];
	ld.param.u32 	%r126, [calculate_plaquettes_param_4];
	ld.param.u32 	%r26, [calculate_plaquettes_param_5];
	ld.param.u32 	%r27, [calculate_plaquettes_param_6];
	mov.u32 	%r29, %ntid.x;
	mov.u32 	%r30, %ntid.y;
	mov.u32 	%r31, %tid.x;
	mov.u32 	%r32, %tid.y;
	mov.u32 	%r33, %ctaid.x;
	mov.u32 	%r34, %nctaid.x;
	mov.u32 	%r35, %ctaid.y;
	mad.lo.s32 	%r36, %r34, %r35, %r33;
	mad.lo.s32 	%r37, %r36, %r30, %r32;
	mad.lo.s32 	%r1, %r37, %r29, %r31;
	mul.lo.s32 	%r38, %r28, %r123;
	mul.lo.s32 	%r39, %r38, %r126;
	mul.lo.s32 	%r40, %r39, %r26;
	mul.lo.s32 	%r41, %r40, %r27;
	mul.lo.s32 	%r42, %r41, 6;
	setp.ge.s32 	%p1, %r1, %r42;
	@%p1 bra 	$L__BB1_29;
	mul.lo.s32 	%r44, %r27, 6;
	mul.lo.s32 	%r45, %r44, %r26;
	mul.lo.s32 	%r46, %r45, %r126;
	mul.lo.s32 	%r47, %r46, %r123;
	rem.s32 	%r48, %r1, %r47;
	div.s32 	%r124, %r48, %r46;
	mul.lo.s32 	%r49, %r124, %r46;
	sub.s32 	%r50, %r48, %r49;
	div.s32 	%r127, %r50, %r45;
	mul.lo.s32 	%r51, %r127, %r45;
	sub.s32 	%r52, %r50, %r51;
	div.s32 	%r4, %r52, %r44;
	mul.lo.s32 	%r53, %r4, %r44;
	sub.s32 	%r5, %r52, %r53;
	mul.hi.s32 	%r54, %r52, 715827883;
	shr.u32 	%r55, %r54, 31;
	add.s32 	%r56, %r54, %r55;
	mul.lo.s32 	%r57, %r56, 6;
	sub.s32 	%r120, %r52, %r57;
	mov.b32 	%r121, 1;
	setp.gt.s32 	%p2, %r120, 2;
	@%p2 bra 	$L__BB1_6;
	setp.eq.s32 	%p6, %r120, 0;
	@%p6 bra 	$L__BB1_14;
	setp.eq.s32 	%p7, %r120, 1;
	@%p7 bra 	$L__BB1_10;
	setp.eq.s32 	%p8, %r120, 2;
	@%p8 bra 	$L__BB1_5;
	bra.uni 	$L__BB1_13;
$L__BB1_5:
	mov.b32 	%r121, 3;
	mov.b32 	%r120, 0;
	bra.uni 	$L__BB1_14;
$L__BB1_6:
	setp.eq.s32 	%p3, %r120, 3;
	@%p3 bra 	$L__BB1_11;
	setp.eq.s32 	%p4, %r120, 4;
	@%p4 bra 	$L__BB1_12;
	setp.eq.s32 	%p5, %r120, 5;
	@%p5 bra 	$L__BB1_9;
	bra.uni 	$L__BB1_13;
$L__BB1_9:
	mov.b32 	%r121, 3;
	mov.b32 	%r120, 2;
	bra.uni 	$L__BB1_14;
$L__BB1_10:
	mov.b32 	%r121, 2;
	mov.b32 	%r120, 0;
	bra.uni 	$L__BB1_14;
$L__BB1_11:
	mov.b32 	%r121, 2;
	mov.b32 	%r120, 1;
	bra.uni 	$L__BB1_14;
$L__BB1_12:
	mov.b32 	%r121, 3;
	mov.b32 	%r120, 1;
	bra.uni 	$L__BB1_14;
$L__BB1_13:
	mov.b32 	%r120, 0;
	mov.u32 	%r121, %r120;
$L__BB1_14:
	shl.b32 	%r9, %r27, 2;
	mul.lo.s32 	%r125, %r9, %r26;
	setp.eq.s32 	%p9, %r120, %r121;
	mov.b32 	%r130, -1;
	@%p9 bra 	$L__BB1_28;
	mul.lo.s32 	%r122, %r125, %r126;
	mul.hi.s32 	%r72, %r5, 715827883;
	shr.u32 	%r73, %r72, 31;
	add.s32 	%r12, %r72, %r73;
	xor.b32  	%r74, %r120, 3;
	mov.b32 	%r75, 1;
	shl.b32 	%r76, %r75, %r74;
	xor.b32  	%r77, %r121, 3;
	shl.b32 	%r78, %r75, %r77;
	or.b32  	%r129, %r78, %r76;
	mov.b64 	%rd31, 5;
	mov.b32 	%r128, 2;
	setp.gt.s32 	%p10, %r129, 8;
	@%p10 bra 	$L__BB1_20;
	setp.eq.s32 	%p14, %r129, 3;
	@%p14 bra 	$L__BB1_27;
	setp.eq.s32 	%p15, %r129, 5;
	@%p15 bra 	$L__BB1_24;
	setp.eq.s32 	%p16, %r129, 6;
	@%p16 bra 	$L__BB1_19;
	bra.uni 	$L__BB1_28;
$L__BB1_19:
	mov.b64 	%rd31, 3;
	mov.b32 	%r129, 3;
	mov.b32 	%r128, 0;
	mov.b32 	%r125, 4;
	mov.u32 	%r126, %r27;
	mov.u32 	%r127, %r12;
	bra.uni 	$L__BB1_27;
$L__BB1_20:
	setp.eq.s32 	%p11, %r129, 9;
	@%p11 bra 	$L__BB1_25;
	setp.eq.s32 	%p12, %r129, 10;
	@%p12 bra 	$L__BB1_26;
	setp.eq.s32 	%p13, %r129, 12;
	@%p13 bra 	$L__BB1_23;
	bra.uni 	$L__BB1_28;
$L__BB1_23:
	mov.b64 	%rd31, 0;
	mov.b32 	%r129, 1;
	mov.b32 	%r128, 0;
	mov.b32 	%r125, 4;
	mov.u32 	%r122, %r9;
	mov.u32 	%r123, %r26;
	mov.u32 	%r124, %r4;
	mov.u32 	%r126, %r27;
	mov.u32 	%r127, %r12;
	bra.uni 	$L__BB1_27;
$L__BB1_24:
	mov.b64 	%rd31, 4;
	mov.b32 	%r129, 3;
	mov.b32 	%r128, 1;
	mov.u32 	%r125, %r9;
	mov.u32 	%r126, %r26;
	mov.u32 	%r127, %r4;
	bra.uni 	$L__BB1_27;
$L__BB1_25:
	mov.b64 	%rd31, 2;
	mov.b32 	%r129, 2;
	mov.b32 	%r128, 1;
	mov.u32 	%r122, %r125;
	mov.u32 	%r123, %r126;
	mov.u32 	%r124, %r127;
	mov.u32 	%r125, %r9;
	mov.u32 	%r126, %r26;
	mov.u32 	%r127, %r4;
	bra.uni 	$L__BB1_27;
$L__BB1_26:
	mov.b64 	%rd31, 1;
	mov.b32 	%r129, 2;
	mov.b32 	%r128, 0;
	mov.b32 	%r82, 4;
	mov.u32 	%r122, %r125;
	mov.u32 	%r123, %r126;
	mov.u32 	%r124, %r127;
	mov.u32 	%r125, %r82;
	mov.u32 	%r126, %r27;
	mov.u32 	%r127, %r12;
$L__BB1_27:
	mul.hi.s32 	%r92, %r1, 715827883;
	shr.u32 	%r93, %r92, 31;
	add.s32 	%r94, %r92, %r93;
	shl.b32 	%r95, %r94, 2;
	cvta.to.global.u64 	%rd10, %rd2;
	add.u64 	%rd12, %SPL, 0;
	or.b32  	%r96, %r128, %r95;
	add.s32 	%r97, %r123, %r124;
	add.s32 	%r98, %r97, -1;
	rem.s32 	%r99, %r98, %r123;
	sub.s32 	%r100, %r99, %r124;
	mul.lo.s32 	%r101, %r100, %r122;
	mul.wide.s32 	%rd13, %r96, 4;
	add.s64 	%rd14, %rd10, %rd13;
	ld.global.u32 	%r102, [%rd14];
	mul.wide.s32 	%rd15, %r101, 4;
	add.s64 	%rd16, %rd14, %rd15;
	ld.global.u32 	%r103, [%rd16];
	sub.s32 	%r104, %r102, %r103;
	add.s32 	%r105, %r129, %r95;
	add.s32 	%r106, %r126, %r127;
	add.s32 	%r107, %r106, -1;
	rem.s32 	%r108, %r107, %r126;
	sub.s32 	%r109, %r108, %r127;
	mul.lo.s32 	%r110, %r109, %r125;
	mul.wide.s32 	%rd17, %r105, 4;
	add.s64 	%rd18, %rd10, %rd17;
	ld.global.u32 	%r111, [%rd18];
	mul.wide.s32 	%rd19, %r110, 4;
	add.s64 	%rd20, %rd18, %rd19;
	ld.global.u32 	%r112, [%rd20];
	sub.s32 	%r113, %r111, %r112;
	mov.b32 	%r114, 0;
	mov.b32 	%r115, -1;
	mov.b32 	%r116, 1;
	st.local.v4.u32 	[%rd12], {%r116, %r115, %r114, %r116};
	st.local.v4.u32 	[%rd12+16], {%r114, %r114, %r116, %r114};
	st.local.v4.u32 	[%rd12+32], {%r115, %r114, %r116, %r114};
	st.local.v4.u32 	[%rd12+48], {%r114, %r116, %r115, %r114};
	st.local.v4.u32 	[%rd12+64], {%r114, %r116, %r114, %r114};
	st.local.v4.u32 	[%rd12+80], {%r114, %r116, %r115, %r116};
	mul.wide.u32 	%rd21, %r128, 24;
	add.s64 	%rd22, %rd12, %rd21;
	shl.b64 	%rd23, %rd31, 2;
	add.s64 	%rd24, %rd22, %rd23;
	ld.local.u32 	%r117, [%rd24];
	mul.lo.s32 	%r118, %r117, %r104;
	mul.wide.u32 	%rd25, %r129, 24;
	add.s64 	%rd26, %rd12, %rd25;
	add.s64 	%rd27, %rd26, %rd23;
	ld.local.u32 	%r119, [%rd27];
	mad.lo.s32 	%r130, %r119, %r113, %r118;
$L__BB1_28:
	cvta.to.global.u64 	%rd28, %rd3;
	mul.wide.s32 	%rd29, %r1, 4;
	add.s64 	%rd30, %rd28, %rd29;
	st.global.u32 	[%rd30], %r130;
$L__BB1_29:
	ret;

}
	// .globl	single_local_update
.visible .entry single_local_update(
	.param .u64 .ptr .align 1 single_local_update_param_0,
	.param .u64 .ptr .align 1 single_local_update_param_1,
	.param .u32 single_local_update_param_2,
	.param .u64 .ptr .align 1 single_local_update_param_3,
	.param .u16 single_local_update_param_4,
	.param .u8 single_local_update_param_5,
	.param .u32 single_local_update_param_6,
	.param .u32 single_local_update_param_7,
	.param .u32 single_local_update_param_8,
	.param .u32 single_local_update_param_9,
	.param .u32 single_local_update_param_10
)
{


	ret;

}


// ===== COMPILED SASS (sm_100) =====

	.target	sm_100

	.elftype	@"ET_EXEC"


//--------------------- .note.nv.tkinfo           --------------------------
	.section	.note.nv.tkinfo,"",@"SHT_NOTE"
	.sectionflags	@"SHF_NOTE_NV_TKINFO"
	.tkinfo
        /*0018*/ 	.word	0x00000002
        /*0030*/ 	.string	""
        /*0030*/ 	.string	"ptxas"
        /*0030*/ 	.string	"Cuda compilation tools, release 13.0, V13.0.88"
        /*0030*/ 	.string	"Build cuda_13.0.r13.0/compiler.36424714_0"
        /*0030*/ 	.string	"-arch sm_100 -m 64 "



//--------------------- .note.nv.cuinfo           --------------------------
	.section	.note.nv.cuinfo,"",@"SHT_NOTE"
	.sectionflags	@"SHF_NOTE_NV_CUINFO"
        /*0018*/ 	.short	0x0002
        /*001a*/ 	.short	0x0064
        /*001c*/ 	.short	0x0082
	.zero		2


//--------------------- .nv.info                  --------------------------
	.section	.nv.info,"",@"SHT_CUDA_INFO"
	.align	4


	//----- nvinfo : EIATTR_REGCOUNT
	.align		4
        /*0000*/ 	.byte	0x04, 0x2f
        /*0002*/ 	.short	(.L_1 - .L_0)
	.align		4
.L_0:
        /*0004*/ 	.word	index@(calculate_edge_sums)
        /*0008*/ 	.word	0x00000023


	//----- nvinfo : EIATTR_FRAME_SIZE
	.align		4
.L_1:
        /*000c*/ 	.byte	0x04, 0x11
        /*000e*/ 	.short	(.L_3 - .L_2)
	.align		4
.L_2:
        /*0010*/ 	.word	index@(calculate_edge_sums)
        /*0014*/ 	.word	0x00000000


	//----- nvinfo : EIATTR_REGCOUNT
	.align		4
.L_3:
        /*0018*/ 	.byte	0x04, 0x2f
        /*001a*/ 	.short	(.L_5 - .L_4)
	.align		4
.L_4:
        /*001c*/ 	.word	index@(calculate_plaquettes)
        /*0020*/ 	.word	0x00000018


	//----- nvinfo : EIATTR_FRAME_SIZE
	.align		4
.L_5:
        /*0024*/ 	.byte	0x04, 0x11
        /*0026*/ 	.short	(.L_7 - .L_6)
	.align		4
.L_6:
        /*0028*/ 	.word	index@(calculate_plaquettes)
        /*002c*/ 	.word	0x00000000


	//----- nvinfo : EIATTR_REGCOUNT
	.align		4
.L_7:
        /*0030*/ 	.byte	0x04, 0x2f
        /*0032*/ 	.short	(.L_9 - .L_8)
	.align		4
.L_8:
        /*0034*/ 	.word	index@(single_local_update)
        /*0038*/ 	.word	0x00000004


	//----- nvinfo : EIATTR_FRAME_SIZE
	.align		4
.L_9:
        /*003c*/ 	.byte	0x04, 0x11
        /*003e*/ 	.short	(.L_11 - .L_10)
	.align		4
.L_10:
        /*0040*/ 	.word	index@(single_local_update)
        /*0044*/ 	.word	0x00000000


	//----- nvinfo : EIATTR_MIN_STACK_SIZE
	.align		4
.L_11:
        /*0048*/ 	.byte	0x04, 0x12
        /*004a*/ 	.short	(.L_13 - .L_12)
	.align		4
.L_12:
        /*004c*/ 	.word	index@(single_local_update)
        /*0050*/ 	.word	0x00000000


	//----- nvinfo : EIATTR_MIN_STACK_SIZE
	.align		4
.L_13:
        /*0054*/ 	.byte	0x04, 0x12
        /*0056*/ 	.short	(.L_15 - .L_14)
	.align		4
.L_14:
        /*0058*/ 	.word	index@(calculate_plaquettes)
        /*005c*/ 	.word	0x00000000


	//----- nvinfo : EIATTR_MIN_STACK_SIZE
	.align		4
.L_15:
        /*0060*/ 	.byte	0x04, 0x12
        /*0062*/ 	.short	(.L_17 - .L_16)
	.align		4
.L_16:
        /*0064*/ 	.word	index@(calculate_edge_sums)
        /*0068*/ 	.word	0x00000000
.L_17:


//--------------------- .nv.compat                --------------------------
	.section	.nv.compat,"",@"SHT_CUDA_COMPAT_INFO"
	.align	4
        /*0000*/ 	.byte	0x02, 0x09, 0x00, 0x00, 0x02, 0x02, 0x01, 0x00, 0x02, 0x05, 0x05, 0x00, 0x03, 0x07, 0x01, 0x01
        /*0010*/ 	.byte	0x02, 0x03, 0x00, 0x00, 0x02, 0x06, 0x01, 0x00, 0x04, 0x0b, 0x08, 0x00, 0x09, 0x00, 0x00, 0x00
        /*0020*/ 	.byte	0x00, 0x00, 0x00, 0x00


//--------------------- .nv.info.single_local_update --------------------------
	.section	.nv.info.single_local_update,"",@"SHT_CUDA_INFO"
	.sectionflags	@""
	.align	4


	//----- nvinfo : EIATTR_CUDA_API_VERSION
	.align		4
        /*0000*/ 	.byte	0x04, 0x37
        /*0002*/ 	.short	(.L_19 - .L_18)
.L_18:
        /*0004*/ 	.word	0x00000082


	//----- nvinfo : EIATTR_KPARAM_INFO
	.align		4
.L_19:
        /*0008*/ 	.byte	0x04, 0x17
        /*000a*/ 	.short	(.L_21 - .L_20)
.L_20:
        /*000c*/ 	.word	0x00000000
        /*0010*/ 	.short	0x000a
        /*0012*/ 	.short	0x0034
        /*0014*/ 	.byte	0x00, 0xf0, 0x11, 0x00


	//----- nvinfo : EIATTR_KPARAM_INFO
	.align		4
.L_21:
        /*0018*/ 	.byte	0x04, 0x17
        /*001a*/ 	.short	(.L_23 - .L_22)
.L_22:
        /*001c*/ 	.word	0x00000000
        /*0020*/ 	.short	0x0009
        /*0022*/ 	.short	0x0030
        /*0024*/ 	.byte	0x00, 0xf0, 0x11, 0x00


	//----- nvinfo : EIATTR_KPARAM_INFO
	.align		4
.L_23:
        /*0028*/ 	.byte	0x04, 0x17
        /*002a*/ 	.short	(.L_25 - .L_24)
.L_24:
        /*002c*/ 	.word	0x00000000
        /*0030*/ 	.short	0x0008
        /*0032*/ 	.short	0x002c
        /*0034*/ 	.byte	0x00, 0xf0, 0x11, 0x00


	//----- nvinfo : EIATTR_KPARAM_INFO
	.align		4
.L_25:
        /*0038*/ 	.byte	0x04, 0x17
        /*003a*/ 	.short	(.L_27 - .L_26)
.L_26:
        /*003c*/ 	.word	0x00000000
        /*0040*/ 	.short	0x0007
        /*0042*/ 	.short	0x0028
        /*0044*/ 	.byte	0x00, 0xf0, 0x11, 0x00


	//----- nvinfo : EIATTR_KPARAM_INFO
	.align		4
.L_27:
        /*0048*/ 	.byte	0x04, 0x17
        /*004a*/ 	.short	(.L_29 - .L_28)
.L_28:
        /*004c*/ 	.word	0x00000000
        /*0050*/ 	.short	0x0006
        /*0052*/ 	.short	0x0024
        /*0054*/ 	.byte	0x00, 0xf0, 0x11, 0x00


	//----- nvinfo : EIATTR_KPARAM_INFO
	.align		4
.L_29:
        /*0058*/ 	.byte	0x04, 0x17
        /*005a*/ 	.short	(.L_31 - .L_30)
.L_30:
        /*005c*/ 	.word	0x00000000
        /*0060*/ 	.short	0x0005
        /*0062*/ 	.short	0x0022
        /*0064*/ 	.byte	0x00, 0xf0, 0x05, 0x00


	//----- nvinfo : EIATTR_KPARAM_INFO
	.align		4
.L_31:
        /*0068*/ 	.byte	0x04, 0x17
        /*006a*/ 	.short	(.L_33 - .L_32)
.L_32:
        /*006c*/ 	.word	0x00000000
        /*0070*/ 	.short	0x0004
        /*0072*/ 	.short	0x0020
        /*0074*/ 	.byte	0x00, 0xf0, 0x09, 0x00


	//----- nvinfo : EIATTR_KPARAM_INFO
	.align		4
.L_33:
        /*0078*/ 	.byte	0x04, 0x17
        /*007a*/ 	.short	(.L_35 - .L_34)
.L_34:
        /*007c*/ 	.word	0x00000000
        /*0080*/ 	.short	0x0003
        /*0082*/ 	.short	0x0018
        /*0084*/ 	.byte	0x00, 0xf5, 0x21, 0x00


	//----- nvinfo : EIATTR_KPARAM_INFO
	.align		4
.L_35:
        /*0088*/ 	.byte	0x04, 0x17
        /*008a*/ 	.short	(.L_37 - .L_36)
.L_36:
        /*008c*/ 	.word	0x00000000
        /*0090*/ 	.short	0x0002
        /*0092*/ 	.short	0x0010
        /*0094*/ 	.byte	0x00, 0xf0, 0x11, 0x00


	//----- nvinfo : EIATTR_KPARAM_INFO
	.align		4
.L_37:
        /*0098*/ 	.byte	0x04, 0x17
        /*009a*/ 	.short	(.L_39 - .L_38)
.L_38:
        /*009c*/ 	.word	0x00000000
        /*00a0*/ 	.short	0x0001
        /*00a2*/ 	.short	0x0008
        /*00a4*/ 	.byte	0x00, 0xf5, 0x21, 0x00


	//----- nvinfo : EIATTR_KPARAM_INFO
	.align		4
.L_39:
        /*00a8*/ 	.byte	0x04, 0x17
        /*00aa*/ 	.short	(.L_41 - .L_40)
.L_40:
        /*00ac*/ 	.word	0x00000000
        /*00b0*/ 	.short	0x0000
        /*00b2*/ 	.short	0x0000
        /*00b4*/ 	.byte	0x00, 0xf5, 0x21, 0x00


	//----- nvinfo : EIATTR_SPARSE_MMA_MASK
	.align		4
.L_41:
        /*00b8*/ 	.byte	0x03, 0x50
        /*00ba*/ 	.short	0x0000


	//----- nvinfo : EIATTR_MAXREG_COUNT
	.align		4
        /*00bc*/ 	.byte	0x03, 0x1b
        /*00be*/ 	.short	0x00ff


	//----- nvinfo : EIATTR_MERCURY_ISA_VERSION
	.align		4
        /*00c0*/ 	.byte	0x03, 0x5f
        /*00c2*/ 	.short	0x0101


	//----- nvinfo : EIATTR_VRC_CTA_INIT_COUNT
	.align		4
        /*00c4*/ 	.byte	0x02, 0x4a
	.zero		1
	.zero		1


	//----- nvinfo : EIATTR_EXIT_INSTR_OFFSETS
	.align		4
        /*00c8*/ 	.byte	0x04, 0x1c
        /*00ca*/ 	.short	(.L_43 - .L_42)


	//   ....[0]....
.L_42:
        /*00cc*/ 	.word	0x00000010


	//----- nvinfo : EIATTR_CBANK_PARAM_SIZE
	.align		4
.L_43:
        /*00d0*/ 	.byte	0x03, 0x19
        /*00d2*/ 	.short	0x0038


	//----- nvinfo : EIATTR_PARAM_CBANK
	.align		4
        /*00d4*/ 	.byte	0x04, 0x0a
        /*00d6*/ 	.short	(.L_45 - .L_44)
	.align		4
.L_44:
        /*00d8*/ 	.word	index@(.nv.constant0.single_local_update)
        /*00dc*/ 	.short	0x0380
        /*00de*/ 	.short	0x0038


	//----- nvinfo : EIATTR_SW_WAR
	.align		4
.L_45:
        /*00e0*/ 	.byte	0x04, 0x36
        /*00e2*/ 	.short	(.L_47 - .L_46)
.L_46:
        /*00e4*/ 	.word	0x00000008
.L_47:


//--------------------- .nv.info.calculate_plaquettes --------------------------
	.section	.nv.info.calculate_plaquettes,"",@"SHT_CUDA_INFO"
	.sectionflags	@""
	.align	4


	//----- nvinfo : EIATTR_CUDA_API_VERSION
	.align		4
        /*0000*/ 	.byte	0x04, 0x37
        /*0002*/ 	.short	(.L_49 - .L_48)
.L_48:
        /*0004*/ 	.word	0x00000082


	//----- nvinfo : EIATTR_KPARAM_INFO
	.align		4
.L_49:
        /*0008*/ 	.byte	0x04, 0x17
        /*000a*/ 	.short	(.L_51 - .L_50)
.L_50:
        /*000c*/ 	.word	0x00000000
        /*0010*/ 	.short	0x0006
        /*0012*/ 	.short	0x0020
        /*0014*/ 	.byte	0x00, 0xf0, 0x11, 0x00


	//----- nvinfo : EIATTR_KPARAM_INFO
	.align		4
.L_51:
        /*0018*/ 	.byte	0x04, 0x17
        /*001a*/ 	.short	(.L_53 - .L_52)
.L_52:
        /*001c*/ 	.word	0x00000000
        /*0020*/ 	.short	0x0005
        /*0022*/ 	.short	0x001c
        /*0024*/ 	.byte	0x00, 0xf0, 0x11, 0x00


	//----- nvinfo : EIATTR_KPARAM_INFO
	.align		4
.L_53:
        /*0028*/ 	.byte	0x04, 0x17
        /*002a*/ 	.short	(.L_55 - .L_54)
.L_54:
        /*002c*/ 	.word	0x00000000
        /*0030*/ 	.short	0x0004
        /*0032*/ 	.short	0x0018
        /*0034*/ 	.byte	0x00, 0xf0, 0x11, 0x00


	//----- nvinfo : EIATTR_KPARAM_INFO
	.align		4
.L_55:
        /*0038*/ 	.byte	0x04, 0x17
        /*003a*/ 	.short	(.L_57 - .L_56)
.L_56:
        /*003c*/ 	.word	0x00000000
        /*0040*/ 	.short	0x0003
        /*0042*/ 	.short	0x0014
        /*0044*/ 	.byte	0x00, 0xf0, 0x11, 0x00


	//----- nvinfo : EIATTR_KPARAM_INFO
	.align		4
.L_57:
        /*0048*/ 	.byte	0x04, 0x17
        /*004a*/ 	.short	(.L_59 - .L_58)
.L_58:
        /*004c*/ 	.word	0x00000000
        /*0050*/ 	.short	0x0002
        /*0052*/ 	.short	0x0010
        /*0054*/ 	.byte	0x00, 0xf0, 0x11, 0x00


	//----- nvinfo : EIATTR_KPARAM_INFO
	.align		4
.L_59:
        /*0058*/ 	.byte	0x04, 0x17
        /*005a*/ 	.short	(.L_61 - .L_60)
.L_60:
        /*005c*/ 	.word	0x00000000
        /*0060*/ 	.short	0x0001
        /*0062*/ 	.short	0x0008
        /*0064*/ 	.byte	0x00, 0xf5, 0x21, 0x00


	//----- nvinfo : EIATTR_KPARAM_INFO
	.align		4
.L_61:
        /*0068*/ 	.byte	0x04, 0x17
        /*006a*/ 	.short	(.L_63 - .L_62)
.L_62:
        /*006c*/ 	.word	0x00000000
        /*0070*/ 	.short	0x0000
        /*0072*/ 	.short	0x0000
        /*0074*/ 	.byte	0x00, 0xf5, 0x21, 0x00


	//----- nvinfo : EIATTR_SPARSE_MMA_MASK
	.align		4
.L_63:
        /*0078*/ 	.byte	0x03, 0x50
        /*007a*/ 	.short	0x0000


	//----- nvinfo : EIATTR_MAXREG_COUNT
	.align		4
        /*007c*/ 	.byte	0x03, 0x1b
        /*007e*/ 	.short	0x00ff


	//----- nvinfo : EIATTR_MERCURY_ISA_VERSION
	.align		4
        /*0080*/ 	.byte	0x03, 0x5f
        /*0082*/ 	.short	0x0101


	//----- nvinfo : EIATTR_VRC_CTA_INIT_COUNT
	.align		4
        /*0084*/ 	.byte	0x02, 0x4a
	.zero		1
	.zero		1


	//----- nvinfo : EIATTR_EXIT_INSTR_OFFSETS
	.align		4
        /*0088*/ 	.byte	0x04, 0x1c
        /*008a*/ 	.short	(.L_65 - .L_64)


	//   ....[0]....
.L_64:
        /*008c*/ 	.word	0x00000130


	//   ....[1]....
        /*0090*/ 	.word	0x00001b00


	//----- nvinfo : EIATTR_INDIRECT_BRANCH_TARGETS
	.align		4
.L_65:
        /*0094*/ 	.byte	0x04, 0x34
        /*0096*/ 	.short	(.L_67 - .L_66)


	//   ....[0]....
.L_66:
        /*0098*/ 	.word	.L_x_16@srel
        /*009c*/ 	.short	0x0
        /*009e*/ 	.short	0x0
        /*00a0*/ 	.word	0x4
        /*00a4*/ 	.word	.L_x_3@srel
        /*00a8*/ 	.word	.L_x_18@srel
        /*00ac*/ 	.word	.L_x_19@srel
        /*00b0*/ 	.word	.L_x_20@srel


	//   ....[1]....
        /* <DEDUP_REMOVED lines=8> */


	//   ....[2]....
        /* <DEDUP_REMOVED lines=8> */
        /*00ec*/ 	.word	.L_x_28@srel


	//   ....[3]....
        /* <DEDUP_REMOVED lines=9> */


	//----- nvinfo : EIATTR_CRS_STACK_SIZE
	.align		4
.L_67:
        /*0110*/ 	.byte	0x04, 0x1e
        /*0112*/ 	.short	(.L_69 - .L_68)
.L_68:
        /*0114*/ 	.word	0x00000000


	//----- nvinfo : EIATTR_CBANK_PARAM_SIZE
	.align		4
.L_69:
        /*0118*/ 	.byte	0x03, 0x19
        /*011a*/ 	.short	0x0024


	//----- nvinfo : EIATTR_PARAM_CBANK
	.align		4
        /*011c*/ 	.byte	0x04, 0x0a
        /*011e*/ 	.short	(.L_71 - .L_70)
	.align		4
.L_70:
        /*0120*/ 	.word	index@(.nv.constant0.calculate_plaquettes)
        /*0124*/ 	.short	0x0380
        /*0126*/ 	.short	0x0024


	//----- nvinfo : EIATTR_SW_WAR
	.align		4
.L_71:
        /*0128*/ 	.byte	0x04, 0x36
        /*012a*/ 	.short	(.L_73 - .L_72)
.L_72:
        /*012c*/ 	.word	0x00000008
.L_73:


//--------------------- .nv.info.calculate_edge_sums --------------------------
	.section	.nv.info.calculate_edge_sums,"",@"SHT_CUDA_INFO"
	.sectionflags	@""
	.align	4


	//----- nvinfo : EIATTR_CUDA_API_VERSION
	.align		4
        /*0000*/ 	.byte	0x04, 0x37
        /*0002*/ 	.short	(.L_75 - .L_74)
.L_74:
        /*0004*/ 	.word	0x00000082


	//----- nvinfo : EIATTR_KPARAM_INFO
	.align		4
.L_75:
        /*0008*/ 	.byte	0x04, 0x17
        /*000a*/ 	.short	(.L_77 - .L_76)
.L_76:
        /*000c*/ 	.word	0x00000000
        /*0010*/ 	.short	0x0006
        /*0012*/ 	.short	0x0020
        /*0014*/ 	.byte	0x00, 0xf0, 0x11, 0x00


	//----- nvinfo : EIATTR_KPARAM_INFO
	.align		4
.L_77:
        /*0018*/ 	.byte	0x04, 0x17
        /*001a*/ 	.short	(.L_79 - .L_78)
.L_78:
        /*001c*/ 	.word	0x00000000
        /*0020*/ 	.short	0x0005
        /*0022*/ 	.short	0x001c
        /*0024*/ 	.byte	0x00, 0xf0, 0x11, 0x00


	//----- nvinfo : EIATTR_KPARAM_INFO
	.align		4
.L_79:
        /*0028*/ 	.byte	0x04, 0x17
        /*002a*/ 	.short	(.L_81 - .L_80)
.L_80:
        /*002c*/ 	.word	0x00000000
        /*0030*/ 	.short	0x0004
        /*0032*/ 	.short	0x0018
        /*0034*/ 	.byte	0x00, 0xf0, 0x11, 0x00


	//----- nvinfo : EIATTR_KPARAM_INFO
	.align		4
.L_81:
        /*0038*/ 	.byte	0x04, 0x17
        /*003a*/ 	.short	(.L_83 - .L_82)
.L_82:
        /*003c*/ 	.word	0x00000000
        /*0040*/ 	.short	0x0003
        /*0042*/ 	.short	0x0014
        /*0044*/ 	.byte	0x00, 0xf0, 0x11, 0x00


	//----- nvinfo : EIATTR_KPARAM_INFO
	.align		4
.L_83:
        /*0048*/ 	.byte	0x04, 0x17
        /*004a*/ 	.short	(.L_85 - .L_84)
.L_84:
        /*004c*/ 	.word	0x00000000
        /*0050*/ 	.short	0x0002
        /*0052*/ 	.short	0x0010
        /*0054*/ 	.byte	0x00, 0xf0, 0x11, 0x00


	//----- nvinfo : EIATTR_KPARAM_INFO
	.align		4
.L_85:
        /*0058*/ 	.byte	0x04, 0x17
        /*005a*/ 	.short	(.L_87 - .L_86)
.L_86:
        /*005c*/ 	.word	0x00000000
        /*0060*/ 	.short	0x0001
        /*0062*/ 	.short	0x0008
        /*0064*/ 	.byte	0x00, 0xf5, 0x21, 0x00


	//----- nvinfo : EIATTR_KPARAM_INFO
	.align		4
.L_87:
        /*0068*/ 	.byte	0x04, 0x17
        /*006a*/ 	.short	(.L_89 - .L_88)
.L_88:
        /*006c*/ 	.word	0x00000000
        /*0070*/ 	.short	0x0000
        /*0072*/ 	.short	0x0000
        /*0074*/ 	.byte	0x00, 0xf5, 0x21, 0x00


	//----- nvinfo : EIATTR_SPARSE_MMA_MASK
	.align		4
.L_89:
        /*0078*/ 	.byte	0x03, 0x50
        /*007a*/ 	.short	0x0000


	//----- nvinfo : EIATTR_MAXREG_COUNT
	.align		4
        /*007c*/ 	.byte	0x03, 0x1b
        /*007e*/ 	.short	0x00ff


	//----- nvinfo : EIATTR_MERCURY_ISA_VERSION
	.align		4
        /*0080*/ 	.byte	0x03, 0x5f
        /*0082*/ 	.short	0x0101


	//----- nvinfo : EIATTR_VRC_CTA_INIT_COUNT
	.align		4
        /*0084*/ 	.byte	0x02, 0x4a
	.zero		1
	.zero		1


	//----- nvinfo : EIATTR_EXIT_INSTR_OFFSETS
	.align		4
        /*0088*/ 	.byte	0x04, 0x1c
        /*008a*/ 	.short	(.L_91 - .L_90)


	//   ....[0]....
.L_90:
        /*008c*/ 	.word	0x00000130


	//   ....[1]....
        /*0090*/ 	.word	0x00001da0


	//----- nvinfo : EIATTR_INDIRECT_BRANCH_TARGETS
	.align		4
.L_91:
        /*0094*/ 	.byte	0x04, 0x34
        /*0096*/ 	.short	(.L_93 - .L_92)


	//   ....[0]....
.L_92:
        /*0098*/ 	.word	.L_x_38@srel
        /*009c*/ 	.short	0x0
        /*009e*/ 	.short	0x0
        /*00a0*/ 	.word	0x3
        /*00a4*/ 	.word	.L_x_39@srel
        /*00a8*/ 	.word	.L_x_40@srel
        /*00ac*/ 	.word	.L_x_41@srel


	//----- nvinfo : EIATTR_CRS_STACK_SIZE
	.align		4
.L_93:
        /*00b0*/ 	.byte	0x04, 0x1e
        /*00b2*/ 	.short	(.L_95 - .L_94)
.L_94:
        /*00b4*/ 	.word	0x00000000


	//----- nvinfo : EIATTR_CBANK_PARAM_SIZE
	.align		4
.L_95:
        /*00b8*/ 	.byte	0x03, 0x19
        /*00ba*/ 	.short	0x0024


	//----- nvinfo : EIATTR_PARAM_CBANK
	.align		4
        /*00bc*/ 	.byte	0x04, 0x0a
        /*00be*/ 	.short	(.L_97 - .L_96)
	.align		4
.L_96:
        /*00c0*/ 	.word	index@(.nv.constant0.calculate_edge_sums)
        /*00c4*/ 	.short	0x0380
        /*00c6*/ 	.short	0x0024


	//----- nvinfo : EIATTR_SW_WAR
	.align		4
.L_97:
        /*00c8*/ 	.byte	0x04, 0x36
        /*00ca*/ 	.short	(.L_99 - .L_98)
.L_98:
        /*00cc*/ 	.word	0x00000008
.L_99:


//--------------------- .nv.callgraph             --------------------------
	.section	.nv.callgraph,"",@"SHT_CUDA_CALLGRAPH"
	.align	4
	.sectionentsize	8
	.align		4
        /*0000*/ 	.word	0x00000000
	.align		4
        /*0004*/ 	.word	0xffffffff
	.align		4
        /*0008*/ 	.word	0x00000000
	.align		4
        /*000c*/ 	.word	0xfffffffe
	.align		4
        /*0010*/ 	.word	0x00000000
	.align		4
        /*0014*/ 	.word	0xfffffffd
	.align		4
        /*0018*/ 	.word	0x00000000
	.align		4
        /*001c*/ 	.word	0xfffffffc


//--------------------- .nv.constant2.calculate_plaquettes --------------------------
	.section	.nv.constant2.calculate_plaquettes,"a",@progbits
	.sectionflags	@""
	.align	4
.nv.constant2.calculate_plaquettes:
        /*0000*/ 	.byte	0xb0, 0x0a, 0x00, 0x00, 0x70, 0x09, 0x00, 0x00, 0x40, 0x09, 0x00, 0x00, 0x90, 0x0a, 0x00, 0x00
        /*0010*/ 	.byte	0x30, 0x0a, 0x00, 0x00, 0x60, 0x0a, 0x00, 0x00, 0x00, 0x0a, 0x00, 0x00, 0x90, 0x0a, 0x00, 0x00
        /*0020*/ 	.byte	0xe0, 0x0f, 0x00, 0x00, 0x80, 0x1a, 0x00, 0x00, 0xf0, 0x0c, 0x00, 0x00, 0x70, 0x0c, 0x00, 0x00
        /*0030*/ 	.byte	0x80, 0x1a, 0x00, 0x00, 0x90, 0x0e, 0x00, 0x00, 0x40, 0x0f, 0x00, 0x00, 0xa0, 0x1a, 0x00, 0x00
        /*0040*/ 	.byte	0xd0, 0x0d, 0x00, 0x00, 0xa0, 0x1a, 0x00, 0x00


//--------------------- .nv.constant2.calculate_edge_sums --------------------------
	.section	.nv.constant2.calculate_edge_sums,"a",@progbits
	.sectionflags	@""
	.align	4
.nv.constant2.calculate_edge_sums:
        /*0000*/ 	.byte	0xc0, 0x0a, 0x00, 0x00, 0x50, 0x0a, 0x00, 0x00, 0x40, 0x1d, 0x00, 0x00


//--------------------- .text.single_local_update --------------------------
	.section	.text.single_local_update,"ax",@progbits
	.align	128
        .global         single_local_update
        .type           single_local_update,@function
        .size           single_local_update,(.L_x_42 - single_local_update)
        .other          single_local_update,@"STO_CUDA_ENTRY STV_DEFAULT"
single_local_update:
.text.single_local_update:
[----:B------:R-:W-:Y:S01]  /*0000*/  LDC R1, c[0x0][0x37c] ;  /* 0x0000df00ff017b82 */ /* 0x000fe20000000800 */
[----:B------:R-:W-:Y:S05]  /*0010*/  EXIT ;  /* 0x000000000000794d */ /* 0x000fea0003800000 */
.L_x_0:
[----:B------:R-:W-:-:S00]  /*0020*/  BRA `(.L_x_0) ;  /* 0xfffffffc00fc7947 */ /* 0x000fc0000383ffff */
[----:B------:R-:W-:-:S00]  /*0030*/  NOP ;  /* 0x0000000000007918 */ /* 0x000fc00000000000 */
        /* <DEDUP_REMOVED lines=12> */
.L_x_42:


//--------------------- .text.calculate_plaquettes --------------------------
	.section	.text.calculate_plaquettes,"ax",@progbits
	.align	128
        .global         calculate_plaquettes
        .type           calculate_plaquettes,@function
        .size           calculate_plaquettes,(.L_x_43 - calculate_plaquettes)
        .other          calculate_plaquettes,@"STO_CUDA_ENTRY STV_DEFAULT"
calculate_plaquettes:
.text.calculate_plaquettes:
[----:B------:R-:W-:Y:S01]  /*0000*/  LDC R1, c[0x0][0x37c] ;  /* 0x0000df00ff017b82 */ /* 0x000fe20000000800 */
[----:B------:R-:W0:Y:S01]  /*0010*/  S2R R7, SR_CTAID.Y ;  /* 0x0000000000077919 */ /* 0x000e220000002600 */
[----:B------:R-:W1:Y:S06]  /*0020*/  LDCU.128 UR4, c[0x0][0x390] ;  /* 0x00007200ff0477ac */ /* 0x000e6c0008000c00 */
[----:B------:R-:W0:Y:S01]  /*0030*/  S2UR UR10, SR_CTAID.X ;  /* 0x00000000000a79c3 */ /* 0x000e220000002500 */
[----:B------:R-:W2:Y:S01]  /*0040*/  S2R R3, SR_TID.Y ;  /* 0x0000000000037919 */ /* 0x000ea20000002200 */
[----:B------:R-:W3:Y:S01]  /*0050*/  LDCU UR8, c[0x0][0x360] ;  /* 0x00006c00ff0877ac */ /* 0x000ee20008000800 */
[----:B------:R-:W3:Y:S01]  /*0060*/  S2R R5, SR_TID.X ;  /* 0x0000000000057919 */ /* 0x000ee20000002100 */
[----:B------:R-:W2:Y:S04]  /*0070*/  LDCU UR9, c[0x0][0x364] ;  /* 0x00006c80ff0977ac */ /* 0x000ea80008000800 */
[----:B------:R-:W0:Y:S08]  /*0080*/  LDC R0, c[0x0][0x370] ;  /* 0x0000dc00ff007b82 */ /* 0x000e300000000800 */
[----:B------:R-:W4:Y:S01]  /*0090*/  LDC R2, c[0x0][0x3a0] ;  /* 0x0000e800ff027b82 */ /* 0x000f220000000800 */
[----:B-1----:R-:W-:-:S04]  /*00a0*/  UIMAD UR4, UR4, UR5, URZ ;  /* 0x00000005040472a4 */ /* 0x002fc8000f8e02ff */
[----:B------:R-:W-:-:S04]  /*00b0*/  UIMAD UR4, UR4, UR6, URZ ;  /* 0x00000006040472a4 */ /* 0x000fc8000f8e02ff */
[----:B------:R-:W-:Y:S01]  /*00c0*/  UIMAD UR4, UR4, UR7, URZ ;  /* 0x00000007040472a4 */ /* 0x000fe2000f8e02ff */
[----:B0-----:R-:W-:-:S04]  /*00d0*/  IMAD R0, R0, R7, UR10 ;  /* 0x0000000a00007e24 */ /* 0x001fc8000f8e0207 */
[----:B--2---:R-:W-:Y:S02]  /*00e0*/  IMAD R0, R0, UR9, R3 ;  /* 0x0000000900007c24 */ /* 0x004fe4000f8e0203 */
[----:B----4-:R-:W-:Y:S02]  /*00f0*/  IMAD R3, R2, UR4, RZ ;  /* 0x0000000402037c24 */ /* 0x010fe4000f8e02ff */
[----:B---3--:R-:W-:Y:S02]  /*0100*/  IMAD R0, R0, UR8, R5 ;  /* 0x0000000800007c24 */ /* 0x008fe4000f8e0205 */
[----:B------:R-:W-:-:S05]  /*0110*/  IMAD R3, R3, 0x6, RZ ;  /* 0x0000000603037824 */ /* 0x000fca00078e02ff */
[----:B------:R-:W-:-:S13]  /*0120*/  ISETP.GE.AND P0, PT, R0, R3, PT ;  /* 0x000000030000720c */ /* 0x000fda0003f06270 */
[----:B------:R-:W-:Y:S05]  /*0130*/  @P0 EXIT ;  /* 0x000000000000094d */ /* 0x000fea0003800000 */
[----:B------:R-:W-:Y:S01]  /*0140*/  IMAD R3, R2, 0x6, RZ ;  /* 0x0000000602037824 */ /* 0x000fe200078e02ff */
[----:B------:R-:W-:Y:S01]  /*0150*/  ISETP.GE.AND P2, PT, R0, RZ, PT ;  /* 0x000000ff0000720c */ /* 0x000fe20003f46270 */
[----:B------:R-:W0:Y:S01]  /*0160*/  LDCU UR4, c[0x0][0x394] ;  /* 0x00007280ff0477ac */ /* 0x000e220008000800 */
[----:B------:R-:W-:Y:S01]  /*0170*/  BSSY.RECONVERGENT B0, `(.L_x_1) ;  /* 0x0000094000007945 */ /* 0x000fe20003800200 */
[----:B------:R-:W-:Y:S01]  /*0180*/  IMAD R4, R3, UR7, RZ ;  /* 0x0000000703047c24 */ /* 0x000fe2000f8e02ff */
[----:B------:R-:W1:Y:S03]  /*0190*/  LDCU UR8, c[0x0][0x398] ;  /* 0x00007300ff0877ac */ /* 0x000e660008000800 */
[----:B------:R-:W-:-:S04]  /*01a0*/  IMAD R5, R4, UR6, RZ ;  /* 0x0000000604057c24 */ /* 0x000fc8000f8e02ff */
[----:B------:R-:W-:Y:S01]  /*01b0*/  IMAD R14, R5, UR5, RZ ;  /* 0x00000005050e7c24 */ /* 0x000fe2000f8e02ff */
[----:B------:R-:W-:-:S04]  /*01c0*/  IABS R6, R5 ;  /* 0x0000000500067213 */ /* 0x000fc80000000000 */
[----:B------:R-:W-:Y:S01]  /*01d0*/  IABS R7, R14 ;  /* 0x0000000e00077213 */ /* 0x000fe20000000000 */
[----:B------:R-:W2:Y:S08]  /*01e0*/  I2F.RP R11, R6 ;  /* 0x00000006000b7306 */ /* 0x000eb00000209400 */
[----:B------:R-:W3:Y:S08]  /*01f0*/  I2F.RP R10, R7 ;  /* 0x00000007000a7306 */ /* 0x000ef00000209400 */
[----:B--2---:R-:W-:Y:S08]  /*0200*/  MUFU.RCP R11, R11 ;  /* 0x0000000b000b7308 */ /* 0x004ff00000001000 */
[----:B---3--:R-:W2:Y:S02]  /*0210*/  MUFU.RCP R10, R10 ;  /* 0x0000000a000a7308 */ /* 0x008ea40000001000 */
[----:B--2---:R-:W-:Y:S01]  /*0220*/  VIADD R8, R10, 0xffffffe ;  /* 0x0ffffffe0a087836 */ /* 0x004fe20000000000 */
[----:B------:R-:W-:-:S05]  /*0230*/  IABS R10, R0 ;  /* 0x00000000000a7213 */ /* 0x000fca0000000000 */
[----:B------:R2:W3:Y:S02]  /*0240*/  F2I.FTZ.U32.TRUNC.NTZ R9, R8 ;  /* 0x0000000800097305 */ /* 0x0004e4000021f000 */
[----:B--2---:R-:W-:Y:S02]  /*0250*/  IMAD.MOV.U32 R8, RZ, RZ, RZ ;  /* 0x000000ffff087224 */ /* 0x004fe400078e00ff */
[----:B---3--:R-:W-:-:S04]  /*0260*/  IMAD.MOV R12, RZ, RZ, -R9 ;  /* 0x000000ffff0c7224 */ /* 0x008fc800078e0a09 */
[----:B------:R-:W-:Y:S01]  /*0270*/  IMAD R13, R12, R7, RZ ;  /* 0x000000070c0d7224 */ /* 0x000fe200078e02ff */
[----:B------:R-:W-:-:S03]  /*0280*/  IABS R12, R14 ;  /* 0x0000000e000c7213 */ /* 0x000fc60000000000 */
[----:B------:R-:W-:Y:S01]  /*0290*/  IMAD.HI.U32 R9, R9, R13, R8 ;  /* 0x0000000d09097227 */ /* 0x000fe200078e0008 */
[----:B------:R-:W-:Y:S02]  /*02a0*/  IADD3 R8, PT, PT, RZ, -R12, RZ ;  /* 0x8000000cff087210 */ /* 0x000fe40007ffe0ff */
[----:B------:R-:W-:-:S03]  /*02b0*/  IABS R12, R5 ;  /* 0x00000005000c7213 */ /* 0x000fc60000000000 */
[----:B------:R-:W-:-:S04]  /*02c0*/  IMAD.HI.U32 R9, R9, R10, RZ ;  /* 0x0000000a09097227 */ /* 0x000fc800078e00ff */
[----:B------:R-:W-:Y:S02]  /*02d0*/  IMAD R10, R9, R8, R10 ;  /* 0x00000008090a7224 */ /* 0x000fe400078e020a */
[----:B------:R-:W-:Y:S02]  /*02e0*/  VIADD R8, R11, 0xffffffe ;  /* 0x0ffffffe0b087836 */ /* 0x000fe40000000000 */
[----:B------:R-:W-:Y:S01]  /*02f0*/  IMAD.MOV R12, RZ, RZ, -R12 ;  /* 0x000000ffff0c7224 */ /* 0x000fe200078e0a0c */
[----:B------:R-:W-:Y:S01]  /*0300*/  ISETP.GT.U32.AND P0, PT, R7, R10, PT ;  /* 0x0000000a0700720c */ /* 0x000fe20003f04070 */
[----:B------:R2:W3:Y:S02]  /*0310*/  F2I.FTZ.U32.TRUNC.NTZ R9, R8 ;  /* 0x0000000800097305 */ /* 0x0004e4000021f000 */
[----:B--2---:R-:W-:-:S10]  /*0320*/  IMAD.MOV.U32 R8, RZ, RZ, RZ ;  /* 0x000000ffff087224 */ /* 0x004fd400078e00ff */
[----:B------:R-:W-:Y:S01]  /*0330*/  @!P0 IMAD.IADD R10, R10, 0x1, -R7 ;  /* 0x000000010a0a8824 */ /* 0x000fe200078e0a07 */
[----:B------:R-:W-:-:S04]  /*0340*/  ISETP.NE.AND P0, PT, R14, RZ, PT ;  /* 0x000000ff0e00720c */ /* 0x000fc80003f05270 */
[----:B------:R-:W-:-:S13]  /*0350*/  ISETP.GT.U32.AND P1, PT, R7, R10, PT ;  /* 0x0000000a0700720c */ /* 0x000fda0003f24070 */
[----:B------:R-:W-:Y:S01]  /*0360*/  @!P1 IMAD.IADD R10, R10, 0x1, -R7 ;  /* 0x000000010a0a9824 */ /* 0x000fe200078e0a07 */
[----:B---3--:R-:W-:-:S03]  /*0370*/  IADD3 R7, PT, PT, RZ, -R9, RZ ;  /* 0x80000009ff077210 */ /* 0x008fc60007ffe0ff */
[----:B------:R-:W-:Y:S01]  /*0380*/  @!P2 IMAD.MOV R10, RZ, RZ, -R10 ;  /* 0x000000ffff0aa224 */ /* 0x000fe200078e0a0a */
[----:B------:R-:W-:Y:S01]  /*0390*/  @!P0 LOP3.LUT R10, RZ, R14, RZ, 0x33, !PT ;  /* 0x0000000eff0a8212 */ /* 0x000fe200078e33ff */
[----:B------:R-:W-:-:S03]  /*03a0*/  IMAD R7, R7, R6, RZ ;  /* 0x0000000607077224 */ /* 0x000fc600078e02ff */
[----:B------:R-:W-:Y:S01]  /*03b0*/  IABS R11, R10 ;  /* 0x0000000a000b7213 */ /* 0x000fe20000000000 */
[----:B------:R-:W-:Y:S01]  /*03c0*/  IMAD.HI.U32 R8, R9, R7, R8 ;  /* 0x0000000709087227 */ /* 0x000fe200078e0008 */
[----:B------:R-:W-:Y:S02]  /*03d0*/  IABS R7, R4 ;  /* 0x0000000400077213 */ /* 0x000fe40000000000 */
[----:B------:R-:W-:Y:S02]  /*03e0*/  MOV R9, R11 ;  /* 0x0000000b00097202 */ /* 0x000fe40000000f00 */
[----:B------:R-:W2:Y:S03]  /*03f0*/  I2F.RP R11, R7 ;  /* 0x00000007000b7306 */ /* 0x000ea60000209400 */
[----:B------:R-:W-:-:S04]  /*0400*/  IMAD.HI.U32 R8, R8, R9, RZ ;  /* 0x0000000908087227 */ /* 0x000fc800078e00ff */
[----:B------:R-:W-:Y:S01]  /*0410*/  IMAD R9, R8, R12, R9 ;  /* 0x0000000c08097224 */ /* 0x000fe200078e0209 */
[----:B------:R-:W-:-:S04]  /*0420*/  IABS R12, R4 ;  /* 0x00000004000c7213 */ /* 0x000fc80000000000 */
[----:B------:R-:W-:Y:S01]  /*0430*/  ISETP.GT.U32.AND P1, PT, R6, R9, PT ;  /* 0x000000090600720c */ /* 0x000fe20003f24070 */
[----:B------:R-:W-:Y:S01]  /*0440*/  IMAD.MOV R12, RZ, RZ, -R12 ;  /* 0x000000ffff0c7224 */ /* 0x000fe200078e0a0c */
[----:B--2---:R-:W2:Y:S11]  /*0450*/  MUFU.RCP R11, R11 ;  /* 0x0000000b000b7308 */ /* 0x004eb60000001000 */
[----:B------:R-:W-:-:S02]  /*0460*/  @!P1 IMAD.IADD R9, R9, 0x1, -R6 ;  /* 0x0000000109099824 */ /* 0x000fc400078e0a06 */
[----:B------:R-:W-:Y:S01]  /*0470*/  @!P1 VIADD R8, R8, 0x1 ;  /* 0x0000000108089836 */ /* 0x000fe20000000000 */
[----:B------:R-:W-:Y:S02]  /*0480*/  ISETP.NE.AND P1, PT, R5, RZ, PT ;  /* 0x000000ff0500720c */ /* 0x000fe40003f25270 */
[----:B------:R-:W-:Y:S02]  /*0490*/  ISETP.GE.U32.AND P0, PT, R9, R6, PT ;  /* 0x000000060900720c */ /* 0x000fe40003f06070 */
[----:B------:R-:W-:Y:S01]  /*04a0*/  LOP3.LUT R6, R10, R5, RZ, 0x3c, !PT ;  /* 0x000000050a067212 */ /* 0x000fe200078e3cff */
[----:B--2---:R-:W-:-:S03]  /*04b0*/  VIADD R9, R11, 0xffffffe ;  /* 0x0ffffffe0b097836 */ /* 0x004fc60000000000 */
[----:B------:R-:W-:-:S03]  /*04c0*/  ISETP.GE.AND P2, PT, R6, RZ, PT ;  /* 0x000000ff0600720c */ /* 0x000fc60003f46270 */
[----:B------:R-:W2:Y:S04]  /*04d0*/  F2I.FTZ.U32.TRUNC.NTZ R9, R9 ;  /* 0x0000000900097305 */ /* 0x000ea8000021f000 */
[----:B------:R-:W-:-:S05]  /*04e0*/  @P0 IADD3 R8, PT, PT, R8, 0x1, RZ ;  /* 0x0000000108080810 */ /* 0x000fca0007ffe0ff */
[----:B------:R-:W-:-:S04]  /*04f0*/  IMAD.MOV.U32 R6, RZ, RZ, R8 ;  /* 0x000000ffff067224 */ /* 0x000fc800078e0008 */
[----:B------:R-:W-:Y:S01]  /*0500*/  @!P2 IMAD.MOV R6, RZ, RZ, -R6 ;  /* 0x000000ffff06a224 */ /* 0x000fe200078e0a06 */
[----:B------:R-:W-:Y:S01]  /*0510*/  @!P1 LOP3.LUT R6, RZ, R5, RZ, 0x33, !PT ;  /* 0x00000005ff069212 */ /* 0x000fe200078e33ff */
[----:B--2---:R-:W-:-:S03]  /*0520*/  IMAD.MOV R8, RZ, RZ, -R9 ;  /* 0x000000ffff087224 */ /* 0x004fc600078e0a09 */
[----:B------:R-:W-:-:S05]  /*0530*/  IADD3 R11, PT, PT, -R6, RZ, RZ ;  /* 0x000000ff060b7210 */ /* 0x000fca0007ffe1ff */
[----:B------:R-:W-:Y:S02]  /*0540*/  IMAD R11, R5, R11, R10 ;  /* 0x0000000b050b7224 */ /* 0x000fe400078e020a */
[----:B------:R-:W-:Y:S02]  /*0550*/  IMAD R5, R8, R7, RZ ;  /* 0x0000000708057224 */ /* 0x000fe400078e02ff */
[----:B------:R-:W-:Y:S01]  /*0560*/  IMAD.MOV.U32 R8, RZ, RZ, RZ ;  /* 0x000000ffff087224 */ /* 0x000fe200078e00ff */
[----:B------:R-:W-:-:S03]  /*0570*/  IABS R10, R11 ;  /* 0x0000000b000a7213 */ /* 0x000fc60000000000 */
[----:B------:R-:W-:Y:S01]  /*0580*/  IMAD.HI.U32 R8, R9, R5, R8 ;  /* 0x0000000509087227 */ /* 0x000fe200078e0008 */
[----:B------:R-:W-:-:S03]  /*0590*/  IABS R5, R3 ;  /* 0x0000000300057213 */ /* 0x000fc60000000000 */
[----:B------:R-:W-:Y:S01]  /*05a0*/  IMAD.MOV.U32 R9, RZ, RZ, R10 ;  /* 0x000000ffff097224 */ /* 0x000fe200078e000a */
[----:B------:R-:W-:Y:S02]  /*05b0*/  MOV R10, R12 ;  /* 0x0000000c000a7202 */ /* 0x000fe40000000f00 */
[----:B------:R-:W2:Y:S01]  /*05c0*/  I2F.RP R12, R5 ;  /* 0x00000005000c7306 */ /* 0x000ea20000209400 */
[----:B------:R-:W-:-:S04]  /*05d0*/  IMAD.HI.U32 R8, R8, R9, RZ ;  /* 0x0000000908087227 */ /* 0x000fc800078e00ff */
[----:B------:R-:W-:-:S05]  /*05e0*/  IMAD R10, R8, R10, R9 ;  /* 0x0000000a080a7224 */ /* 0x000fca00078e0209 */
[----:B------:R-:W-:Y:S01]  /*05f0*/  ISETP.GT.U32.AND P1, PT, R7, R10, PT ;  /* 0x0000000a0700720c */ /* 0x000fe20003f24070 */
[----:B--2---:R-:W2:-:S12]  /*0600*/  MUFU.RCP R12, R12 ;  /* 0x0000000c000c7308 */ /* 0x004e980000001000 */
[----:B------:R-:W-:Y:S02]  /*0610*/  @!P1 IMAD.IADD R10, R10, 0x1, -R7 ;  /* 0x000000010a0a9824 */ /* 0x000fe400078e0a07 */
        /* <DEDUP_REMOVED lines=13> */
[----:B------:R-:W-:Y:S01]  /*06f0*/  IMAD R12, R4, R8, R11 ;  /* 0x00000008040c7224 */ /* 0x000fe200078e020b */
[----:B------:R-:W-:Y:S01]  /*0700*/  IABS R8, R3 ;  /* 0x0000000300087213 */ /* 0x000fe20000000000 */
[----:B------:R-:W-:-:S03]  /*0710*/  IMAD R11, R10, R5, RZ ;  /* 0x000000050a0b7224 */ /* 0x000fc600078e02ff */
[----:B------:R-:W-:Y:S01]  /*0720*/  IABS R4, R12 ;  /* 0x0000000c00047213 */ /* 0x000fe20000000000 */
[----:B------:R-:W-:Y:S02]  /*0730*/  IMAD.MOV R10, RZ, RZ, -R8 ;  /* 0x000000ffff0a7224 */ /* 0x000fe400078e0a08 */
[----:B------:R-:W-:-:S04]  /*0740*/  IMAD.MOV.U32 R8, RZ, RZ, RZ ;  /* 0x000000ffff087224 */ /* 0x000fc800078e00ff */
[----:B------:R-:W-:-:S04]  /*0750*/  IMAD.HI.U32 R8, R9, R11, R8 ;  /* 0x0000000b09087227 */ /* 0x000fc800078e0008 */
[----:B------:R-:W-:Y:S02]  /*0760*/  IMAD.MOV.U32 R9, RZ, RZ, R4 ;  /* 0x000000ffff097224 */ /* 0x000fe400078e0004 */
[----:B------:R-:W-:Y:S02]  /*0770*/  IMAD.MOV.U32 R11, RZ, RZ, R7 ;  /* 0x000000ffff0b7224 */ /* 0x000fe400078e0007 */
[----:B------:R-:W-:-:S04]  /*0780*/  IMAD.HI.U32 R4, R8, R9, RZ ;  /* 0x0000000908047227 */ /* 0x000fc800078e00ff */
[----:B------:R-:W-:Y:S01]  /*0790*/  IMAD R8, R4, R10, R9 ;  /* 0x0000000a04087224 */ /* 0x000fe200078e0209 */
[----:B-1----:R-:W-:Y:S01]  /*07a0*/  MOV R10, UR8 ;  /* 0x00000008000a7c02 */ /* 0x002fe20008000f00 */
[----:B0-----:R-:W-:-:S03]  /*07b0*/  IMAD.U32 R9, RZ, RZ, UR4 ;  /* 0x00000004ff097e24 */ /* 0x001fc6000f8e00ff */
[----:B------:R-:W-:-:S13]  /*07c0*/  ISETP.GT.U32.AND P1, PT, R5, R8, PT ;  /* 0x000000080500720c */ /* 0x000fda0003f24070 */
[-C--:B------:R-:W-:Y:S01]  /*07d0*/  @!P1 IADD3 R8, PT, PT, R8, -R5.reuse, RZ ;  /* 0x8000000508089210 */ /* 0x080fe20007ffe0ff */
[----:B------:R-:W-:Y:S01]  /*07e0*/  @!P1 VIADD R4, R4, 0x1 ;  /* 0x0000000104049836 */ /* 0x000fe20000000000 */
[----:B------:R-:W-:Y:S02]  /*07f0*/  ISETP.NE.AND P1, PT, R3, RZ, PT ;  /* 0x000000ff0300720c */ /* 0x000fe40003f25270 */
[----:B------:R-:W-:Y:S02]  /*0800*/  ISETP.GE.U32.AND P0, PT, R8, R5, PT ;  /* 0x000000050800720c */ /* 0x000fe40003f06070 */
[----:B------:R-:W-:-:S04]  /*0810*/  LOP3.LUT R5, R12, R3, RZ, 0x3c, !PT ;  /* 0x000000030c057212 */ /* 0x000fc800078e3cff */
[----:B------:R-:W-:Y:S01]  /*0820*/  ISETP.GE.AND P2, PT, R5, RZ, PT ;  /* 0x000000ff0500720c */ /* 0x000fe20003f46270 */
[----:B------:R-:W-:-:S05]  /*0830*/  IMAD.HI R5, R12, 0x2aaaaaab, RZ ;  /* 0x2aaaaaab0c057827 */ /* 0x000fca00078e02ff */
[----:B------:R-:W-:Y:S01]  /*0840*/  LEA.HI R5, R5, R5, RZ, 0x1 ;  /* 0x0000000505057211 */ /* 0x000fe200078f08ff */
[----:B------:R-:W-:-:S04]  /*0850*/  @P0 VIADD R4, R4, 0x1 ;  /* 0x0000000104040836 */ /* 0x000fc80000000000 */
[----:B------:R-:W-:Y:S02]  /*0860*/  IMAD R5, R5, -0x6, R12 ;  /* 0xfffffffa05057824 */ /* 0x000fe400078e020c */
[----:B------:R-:W-:Y:S02]  /*0870*/  @!P2 IADD3 R4, PT, PT, -R4, RZ, RZ ;  /* 0x000000ff0404a210 */ /* 0x000fe40007ffe1ff */
[----:B------:R-:W-:Y:S02]  /*0880*/  @!P1 LOP3.LUT R4, RZ, R3, RZ, 0x33, !PT ;  /* 0x00000003ff049212 */ /* 0x000fe400078e33ff */
[----:B------:R-:W-:-:S03]  /*0890*/  ISETP.GT.AND P0, PT, R5, 0x2, PT ;  /* 0x000000020500780c */ /* 0x000fc60003f04270 */
[----:B------:R-:W-:-:S04]  /*08a0*/  IMAD.MOV R8, RZ, RZ, -R4 ;  /* 0x000000ffff087224 */ /* 0x000fc800078e0a04 */
[----:B------:R-:W-:Y:S02]  /*08b0*/  IMAD R13, R3, R8, R12 ;  /* 0x00000008030d7224 */ /* 0x000fe400078e020c */
[----:B------:R-:W-:-:S04]  /*08c0*/  IMAD.MOV.U32 R12, RZ, RZ, R6 ;  /* 0x000000ffff0c7224 */ /* 0x000fc800078e0006 */
[----:B------:R-:W-:Y:S05]  /*08d0*/  @P0 BRA `(.L_x_2) ;  /* 0x0000000000300947 */ /* 0x000fea0003800000 */
[----:B------:R-:W-:Y:S01]  /*08e0*/  VIMNMX.U32 R3, PT, PT, R5, 0x3, PT ;  /* 0x0000000305037848 */ /* 0x000fe20003fe0000 */
[----:B------:R-:W-:-:S03]  /*08f0*/  IMAD.MOV.U32 R8, RZ, RZ, 0x1 ;  /* 0x00000001ff087424 */ /* 0x000fc600078e00ff */
[----:B------:R-:W-:-:S04]  /*0900*/  SHF.L.U32 R3, R3, 0x2, RZ ;  /* 0x0000000203037819 */ /* 0x000fc800000006ff */
[----:B------:R-:W0:Y:S02]  /*0910*/  LDC R6, c[0x2][R3] ;  /* 0x0080000003067b82 */ /* 0x000e240000000800 */
[----:B0-----:R-:W-:-:S04]  /*0920*/  SHF.R.S32.HI R7, RZ, 0x1f, R6 ;  /* 0x0000001fff077819 */ /* 0x001fc80000011406 */
.L_x_16:
[----:B------:R-:W-:Y:S05]  /*0930*/  BRX R6 -0x940                                  (*"BRANCH_TARGETS .L_x_3,.L_x_18,.L_x_19,.L_x_20"*) ;  /* 0xfffffff406b07949 */ /* 0x000fea000383ffff */
.L_x_19:
[----:B------:R-:W-:Y:S02]  /*0940*/  HFMA2 R5, -RZ, RZ, 0, 0 ;  /* 0x00000000ff057431 */ /* 0x000fe400000001ff */
[----:B------:R-:W-:Y:S01]  /*0950*/  IMAD.MOV.U32 R8, RZ, RZ, 0x3 ;  /* 0x00000003ff087424 */ /* 0x000fe200078e00ff */
[----:B------:R-:W-:Y:S06]  /*0960*/  BRA `(.L_x_3) ;  /* 0x0000000000507947 */ /* 0x000fec0003800000 */
.L_x_18:
[----:B------:R-:W-:Y:S02]  /*0970*/  IMAD.MOV.U32 R8, RZ, RZ, 0x2 ;  /* 0x00000002ff087424 */ /* 0x000fe400078e00ff */
[----:B------:R-:W-:Y:S01]  /*0980*/  IMAD.MOV.U32 R5, RZ, RZ, RZ ;  /* 0x000000ffff057224 */ /* 0x000fe200078e00ff */
[----:B------:R-:W-:Y:S06]  /*0990*/  BRA `(.L_x_3) ;  /* 0x0000000000447947 */ /* 0x000fec0003800000 */
.L_x_2:
[----:B------:R-:W-:-:S04]  /*09a0*/  MOV R6, 0x3 ;  /* 0x0000000300067802 */ /* 0x000fc80000000f00 */
[----:B------:R-:W-:-:S05]  /*09b0*/  VIADDMNMX.U32 R5, R5, 0xfffffffd, R6, PT ;  /* 0xfffffffd05057846 */ /* 0x000fca0003800006 */
[----:B------:R-:W-:-:S04]  /*09c0*/  IMAD.SHL.U32 R5, R5, 0x4, RZ ;  /* 0x0000000405057824 */ /* 0x000fc800078e00ff */
[----:B------:R-:W0:Y:S02]  /*09d0*/  LDC R6, c[0x2][R5+0x10] ;  /* 0x0080040005067b82 */ /* 0x000e240000000800 */
[----:B0-----:R-:W-:-:S04]  /*09e0*/  SHF.R.S32.HI R7, RZ, 0x1f, R6 ;  /* 0x0000001fff077819 */ /* 0x001fc80000011406 */
.L_x_21:
[----:B------:R-:W-:Y:S05]  /*09f0*/  BRX R6 -0xa00                                  (*"BRANCH_TARGETS .L_x_22,.L_x_23,.L_x_24,.L_x_20"*) ;  /* 0xfffffff406807949 */ /* 0x000fea000383ffff */
.L_x_24:
[----:B------:R-:W-:Y:S02]  /*0a00*/  HFMA2 R5, -RZ, RZ, 0, 1.1920928955078125e-07 ;  /* 0x00000002ff057431 */ /* 0x000fe400000001ff */
[----:B------:R-:W-:Y:S01]  /*0a10*/  IMAD.MOV.U32 R8, RZ, RZ, 0x3 ;  /* 0x00000003ff087424 */ /* 0x000fe200078e00ff */
[----:B------:R-:W-:Y:S06]  /*0a20*/  BRA `(.L_x_3) ;  /* 0x0000000000207947 */ /* 0x000fec0003800000 */
.L_x_22:
[----:B------:R-:W-:Y:S02]  /*0a30*/  IMAD.MOV.U32 R8, RZ, RZ, 0x2 ;  /* 0x00000002ff087424 */ /* 0x000fe400078e00ff */
[----:B------:R-:W-:Y:S01]  /*0a40*/  IMAD.MOV.U32 R5, RZ, RZ, 0x1 ;  /* 0x00000001ff057424 */ /* 0x000fe200078e00ff */
[----:B------:R-:W-:Y:S06]  /*0a50*/  BRA `(.L_x_3) ;  /* 0x0000000000147947 */ /* 0x000fec0003800000 */
.L_x_23:
[----:B------:R-:W-:Y:S01]  /*0a60*/  MOV R8, 0x3 ;  /* 0x0000000300087802 */ /* 0x000fe20000000f00 */
[----:B------:R-:W-:Y:S01]  /*0a70*/  IMAD.MOV.U32 R5, RZ, RZ, 0x1 ;  /* 0x00000001ff057424 */ /* 0x000fe200078e00ff */
[----:B------:R-:W-:Y:S06]  /*0a80*/  BRA `(.L_x_3) ;  /* 0x0000000000087947 */ /* 0x000fec0003800000 */
.L_x_20:
[----:B------:R-:W-:Y:S02]  /*0a90*/  HFMA2 R8, -RZ, RZ, 0, 0 ;  /* 0x00000000ff087431 */ /* 0x000fe400000001ff */
[----:B------:R-:W-:-:S07]  /*0aa0*/  IMAD.MOV.U32 R5, RZ, RZ, RZ ;  /* 0x000000ffff057224 */ /* 0x000fce00078e00ff */
.L_x_3:
[----:B------:R-:W-:Y:S05]  /*0ab0*/  BSYNC.RECONVERGENT B0 ;  /* 0x0000000000007941 */ /* 0x000fea0003800200 */
.L_x_1:
[----:B------:R-:W-:Y:S01]  /*0ac0*/  ISETP.NE.AND P0, PT, R5, R8, PT ;  /* 0x000000080500720c */ /* 0x000fe20003f05270 */
[----:B------:R-:W0:Y:S01]  /*0ad0*/  LDCU.64 UR4, c[0x0][0x358] ;  /* 0x00006b00ff0477ac */ /* 0x000e220008000a00 */
[----:B------:R-:W-:Y:S01]  /*0ae0*/  BSSY.RECONVERGENT B0, `(.L_x_4) ;  /* 0x00000fd000007945 */ /* 0x000fe20003800200 */
[----:B------:R-:W-:-:S10]  /*0af0*/  IMAD.MOV.U32 R3, RZ, RZ, -0x1 ;  /* 0xffffffffff037424 */ /* 0x000fd400078e00ff */
[----:B------:R-:W-:Y:S05]  /*0b00*/  @!P0 BRA `(.L_x_5) ;  /* 0x0000000c00e88947 */ /* 0x000fea0003800000 */
[----:B------:R-:W-:Y:S01]  /*0b10*/  IMAD.MOV.U32 R6, RZ, RZ, 0x1 ;  /* 0x00000001ff067424 */ /* 0x000fe200078e00ff */
[----:B------:R-:W-:Y:S01]  /*0b20*/  LOP3.LUT R5, R5, 0x3, RZ, 0x3c, !PT ;  /* 0x0000000305057812 */ /* 0x000fe200078e3cff */
[----:B------:R-:W-:Y:S01]  /*0b30*/  BSSY.RELIABLE B1, `(.L_x_6) ;  /* 0x000004b000017945 */ /* 0x000fe20003800100 */
[----:B------:R-:W-:Y:S02]  /*0b40*/  LOP3.LUT R8, R8, 0x3, RZ, 0x3c, !PT ;  /* 0x0000000308087812 */ /* 0x000fe400078e3cff */
[C---:B------:R-:W-:Y:S02]  /*0b50*/  SHF.L.U32 R5, R6.reuse, R5, RZ ;  /* 0x0000000506057219 */ /* 0x040fe400000006ff */
[----:B------:R-:W-:Y:S02]  /*0b60*/  SHF.L.U32 R8, R6, R8, RZ ;  /* 0x0000000806087219 */ /* 0x000fe400000006ff */
[----:B------:R-:W-:Y:S02]  /*0b70*/  SHF.L.U32 R2, R2, 0x2, RZ ;  /* 0x0000000202027819 */ /* 0x000fe400000006ff */
[----:B------:R-:W-:Y:S01]  /*0b80*/  LOP3.LUT R6, R8, R5, RZ, 0xfc, !PT ;  /* 0x0000000508067212 */ /* 0x000fe200078efcff */
[----:B------:R-:W-:-:S03]  /*0b90*/  IMAD.HI R5, R13, 0x2aaaaaab, RZ ;  /* 0x2aaaaaab0d057827 */ /* 0x000fc600078e02ff */
[----:B------:R-:W-:Y:S01]  /*0ba0*/  ISETP.GT.AND P0, PT, R6, 0x8, PT ;  /* 0x000000080600780c */ /* 0x000fe20003f04270 */
[----:B------:R-:W-:Y:S01]  /*0bb0*/  IMAD R13, R2, UR7, RZ ;  /* 0x00000007020d7c24 */ /* 0x000fe2000f8e02ff */
[----:B------:R-:W-:-:S11]  /*0bc0*/  LEA.HI R15, R5, R5, RZ, 0x1 ;  /* 0x00000005050f7211 */ /* 0x000fd600078f08ff */
[----:B------:R-:W-:Y:S05]  /*0bd0*/  @P0 BRA `(.L_x_7) ;  /* 0x0000000000640947 */ /* 0x000fea0003800000 */
[----:B------:R-:W-:Y:S02]  /*0be0*/  IMAD.MOV.U32 R5, RZ, RZ, -0x3 ;  /* 0xfffffffdff057424 */ /* 0x000fe400078e00ff */
[----:B------:R-:W-:Y:S02]  /*0bf0*/  HFMA2 R7, -RZ, RZ, 0, 2.98023223876953125e-07 ;  /* 0x00000005ff077431 */ /* 0x000fe400000001ff */
[----:B------:R-:W-:Y:S02]  /*0c00*/  IMAD R14, R13, UR6, RZ ;  /* 0x000000060d0e7c24 */ /* 0x000fe4000f8e02ff */
[----:B------:R-:W-:Y:S01]  /*0c10*/  IMAD.MOV.U32 R8, RZ, RZ, 0x2 ;  /* 0x00000002ff087424 */ /* 0x000fe200078e00ff */
[----:B------:R-:W-:-:S05]  /*0c20*/  VIADDMNMX.U32 R5, R6, R5, 0x4, PT ;  /* 0x0000000406057446 */ /* 0x000fca0003800005 */
[----:B------:R-:W-:-:S04]  /*0c30*/  IMAD.SHL.U32 R5, R5, 0x4, RZ ;  /* 0x0000000405057824 */ /* 0x000fc800078e00ff */
[----:B------:R-:W1:Y:S02]  /*0c40*/  LDC R16, c[0x2][R5+0x20] ;  /* 0x0080080005107b82 */ /* 0x000e640000000800 */
[----:B-1----:R-:W-:-:S04]  /*0c50*/  SHF.R.S32.HI R17, RZ, 0x1f, R16 ;  /* 0x0000001fff117819 */ /* 0x002fc80000011410 */
.L_x_26:
[----:B0-----:R-:W-:Y:S05]  /*0c60*/  BRX R16 -0xc70                                 (*"BRANCH_TARGETS .L_x_8,.L_x_28,.L_x_29,.L_x_30"*) ;  /* 0xfffffff010e47949 */ /* 0x001fea000383ffff */
.L_x_30:
[----:B------:R-:W0:Y:S01]  /*0c70*/  LDCU UR9, c[0x0][0x3a0] ;  /* 0x00007400ff0977ac */ /* 0x000e220008000800 */
[----:B------:R-:W-:Y:S01]  /*0c80*/  IMAD.MOV.U32 R11, RZ, RZ, R15 ;  /* 0x000000ffff0b7224 */ /* 0x000fe200078e000f */
[----:B------:R-:W-:Y:S01]  /*0c90*/  MOV R7, 0x3 ;  /* 0x0000000300077802 */ /* 0x000fe20000000f00 */
[----:B------:R-:W-:Y:S01]  /*0ca0*/  IMAD.MOV.U32 R6, RZ, RZ, 0x3 ;  /* 0x00000003ff067424 */ /* 0x000fe200078e00ff */
[----:B------:R-:W-:Y:S01]  /*0cb0*/  MOV R13, 0x4 ;  /* 0x00000004000d7802 */ /* 0x000fe20000000f00 */
[----:B------:R-:W-:Y:S02]  /*0cc0*/  IMAD.MOV.U32 R8, RZ, RZ, RZ ;  /* 0x000000ffff087224 */ /* 0x000fe400078e00ff */
[----:B0-----:R-:W-:Y:S01]  /*0cd0*/  IMAD.U32 R10, RZ, RZ, UR9 ;  /* 0x00000009ff0a7e24 */ /* 0x001fe2000f8e00ff */
[----:B------:R-:W-:Y:S06]  /*0ce0*/  BRA `(.L_x_8) ;  /* 0x0000000000bc7947 */ /* 0x000fec0003800000 */
.L_x_29:
[----:B------:R-:W0:Y:S01]  /*0cf0*/  LDCU UR9, c[0x0][0x39c] ;  /* 0x00007380ff0977ac */ /* 0x000e220008000800 */
[----:B------:R-:W-:Y:S01]  /*0d00*/  IMAD.MOV.U32 R13, RZ, RZ, R2 ;  /* 0x000000ffff0d7224 */ /* 0x000fe200078e0002 */
[----:B------:R-:W-:Y:S01]  /*0d10*/  MOV R11, R4 ;  /* 0x00000004000b7202 */ /* 0x000fe20000000f00 */
[----:B------:R-:W-:Y:S01]  /*0d20*/  IMAD.MOV.U32 R7, RZ, RZ, 0x4 ;  /* 0x00000004ff077424 */ /* 0x000fe200078e00ff */
[----:B------:R-:W-:Y:S01]  /*0d30*/  MOV R8, 0x1 ;  /* 0x0000000100087802 */ /* 0x000fe20000000f00 */
[----:B------:R-:W-:Y:S02]  /*0d40*/  IMAD.MOV.U32 R6, RZ, RZ, 0x3 ;  /* 0x00000003ff067424 */ /* 0x000fe400078e00ff */
[----:B0-----:R-:W-:Y:S01]  /*0d50*/  IMAD.U32 R10, RZ, RZ, UR9 ;  /* 0x00000009ff0a7e24 */ /* 0x001fe2000f8e00ff */
[----:B------:R-:W-:Y:S06]  /*0d60*/  BRA `(.L_x_8) ;  /* 0x00000000009c7947 */ /* 0x000fec0003800000 */
.L_x_7:
[----:B------:R-:W-:-:S05]  /*0d70*/  IMAD.MOV.U32 R5, RZ, RZ, 0x4 ;  /* 0x00000004ff057424 */ /* 0x000fca00078e00ff */
[----:B------:R-:W-:-:S04]  /*0d80*/  VIADDMNMX.U32 R6, R6, 0xfffffff7, R5, PT ;  /* 0xfffffff706067846 */ /* 0x000fc80003800005 */
[----:B------:R-:W-:-:S04]  /*0d90*/  SHF.L.U32 R5, R6, 0x2, RZ ;  /* 0x0000000206057819 */ /* 0x000fc800000006ff */
[----:B------:R-:W1:Y:S02]  /*0da0*/  LDC R6, c[0x2][R5+0x34] ;  /* 0x00800d0005067b82 */ /* 0x000e640000000800 */
[----:B-1----:R-:W-:-:S04]  /*0db0*/  SHF.R.S32.HI R7, RZ, 0x1f, R6 ;  /* 0x0000001fff077819 */ /* 0x002fc80000011406 */
.L_x_32:
[----:B0-----:R-:W-:Y:S05]  /*0dc0*/  BRX R6 -0xdd0                                  (*"BRANCH_TARGETS .L_x_33,.L_x_34,.L_x_35,.L_x_36"*) ;  /* 0xfffffff0068c7949 */ /* 0x001fea000383ffff */
.L_x_36:
[----:B------:R-:W0:Y:S01]  /*0dd0*/  LDCU UR9, c[0x0][0x39c] ;  /* 0x00007380ff0977ac */ /* 0x000e220008000800 */
[----:B------:R-:W-:Y:S02]  /*0de0*/  HFMA2 R8, -RZ, RZ, 0, 0 ;  /* 0x00000000ff087431 */ /* 0x000fe400000001ff */
[----:B------:R-:W-:Y:S01]  /*0df0*/  IMAD.MOV.U32 R14, RZ, RZ, R2 ;  /* 0x000000ffff0e7224 */ /* 0x000fe200078e0002 */
[----:B------:R-:W-:Y:S01]  /*0e00*/  MOV R11, R15 ;  /* 0x0000000f000b7202 */ /* 0x000fe20000000f00 */
[----:B------:R-:W1:Y:S01]  /*0e10*/  LDCU UR10, c[0x0][0x3a0] ;  /* 0x00007400ff0a77ac */ /* 0x000e620008000800 */
[----:B------:R-:W-:Y:S02]  /*0e20*/  IMAD.MOV.U32 R12, RZ, RZ, R4 ;  /* 0x000000ffff0c7224 */ /* 0x000fe400078e0004 */
[----:B------:R-:W-:Y:S02]  /*0e30*/  IMAD.MOV.U32 R7, RZ, RZ, RZ ;  /* 0x000000ffff077224 */ /* 0x000fe400078e00ff */
[----:B------:R-:W-:-:S02]  /*0e40*/  IMAD.MOV.U32 R6, RZ, RZ, 0x1 ;  /* 0x00000001ff067424 */ /* 0x000fc400078e00ff */
[----:B------:R-:W-:Y:S02]  /*0e50*/  IMAD.MOV.U32 R13, RZ, RZ, 0x4 ;  /* 0x00000004ff0d7424 */ /* 0x000fe400078e00ff */
[----:B0-----:R-:W-:Y:S01]  /*0e60*/  IMAD.U32 R9, RZ, RZ, UR9 ;  /* 0x00000009ff097e24 */ /* 0x001fe2000f8e00ff */
[----:B-1----:R-:W-:Y:S01]  /*0e70*/  MOV R10, UR10 ;  /* 0x0000000a000a7c02 */ /* 0x002fe20008000f00 */
[----:B------:R-:W-:Y:S06]  /*0e80*/  BRA `(.L_x_8) ;  /* 0x0000000000547947 */ /* 0x000fec0003800000 */
.L_x_33:
[----:B------:R-:W0:Y:S01]  /*0e90*/  LDCU UR9, c[0x0][0x39c] ;  /* 0x00007380ff0977ac */ /* 0x000e220008000800 */
[----:B------:R-:W-:Y:S02]  /*0ea0*/  HFMA2 R7, -RZ, RZ, 0, 1.1920928955078125e-07 ;  /* 0x00000002ff077431 */ /* 0x000fe400000001ff */
[----:B------:R-:W-:Y:S01]  /*0eb0*/  IMAD.MOV.U32 R14, RZ, RZ, R13 ;  /* 0x000000ffff0e7224 */ /* 0x000fe200078e000d */
[----:B------:R-:W-:Y:S01]  /*0ec0*/  MOV R9, UR8 ;  /* 0x0000000800097c02 */ /* 0x000fe20008000f00 */
[----:B------:R-:W-:Y:S02]  /*0ed0*/  IMAD.MOV.U32 R12, RZ, RZ, R11 ;  /* 0x000000ffff0c7224 */ /* 0x000fe400078e000b */
[----:B------:R-:W-:Y:S02]  /*0ee0*/  IMAD.MOV.U32 R6, RZ, RZ, 0x2 ;  /* 0x00000002ff067424 */ /* 0x000fe400078e00ff */
[----:B------:R-:W-:Y:S02]  /*0ef0*/  IMAD.MOV.U32 R8, RZ, RZ, 0x1 ;  /* 0x00000001ff087424 */ /* 0x000fe400078e00ff */
[----:B------:R-:W-:-:S02]  /*0f00*/  IMAD.MOV.U32 R13, RZ, RZ, R2 ;  /* 0x000000ffff0d7224 */ /* 0x000fc400078e0002 */
[----:B------:R-:W-:Y:S01]  /*0f10*/  IMAD.MOV.U32 R11, RZ, RZ, R4 ;  /* 0x000000ffff0b7224 */ /* 0x000fe200078e0004 */
[----:B0-----:R-:W-:Y:S01]  /*0f20*/  MOV R10, UR9 ;  /* 0x00000009000a7c02 */ /* 0x001fe20008000f00 */
[----:B------:R-:W-:Y:S06]  /*0f30*/  BRA `(.L_x_8) ;  /* 0x0000000000287947 */ /* 0x000fec0003800000 */
.L_x_34:
[----:B------:R-:W0:Y:S01]  /*0f40*/  LDCU UR9, c[0x0][0x3a0] ;  /* 0x00007400ff0977ac */ /* 0x000e220008000800 */
[----:B------:R-:W-:Y:S02]  /*0f50*/  HFMA2 R7, -RZ, RZ, 0, 5.9604644775390625e-08 ;  /* 0x00000001ff077431 */ /* 0x000fe400000001ff */
[----:B------:R-:W-:Y:S01]  /*0f60*/  IMAD.MOV.U32 R14, RZ, RZ, R13 ;  /* 0x000000ffff0e7224 */ /* 0x000fe200078e000d */
[----:B------:R-:W-:Y:S01]  /*0f70*/  MOV R9, UR8 ;  /* 0x0000000800097c02 */ /* 0x000fe20008000f00 */
[----:B------:R-:W-:Y:S02]  /*0f80*/  IMAD.MOV.U32 R12, RZ, RZ, R11 ;  /* 0x000000ffff0c7224 */ /* 0x000fe400078e000b */
[----:B------:R-:W-:Y:S02]  /*0f90*/  IMAD.MOV.U32 R6, RZ, RZ, 0x2 ;  /* 0x00000002ff067424 */ /* 0x000fe400078e00ff */
[----:B------:R-:W-:Y:S02]  /*0fa0*/  IMAD.MOV.U32 R8, RZ, RZ, RZ ;  /* 0x000000ffff087224 */ /* 0x000fe400078e00ff */
[----:B------:R-:W-:-:S02]  /*0fb0*/  IMAD.MOV.U32 R11, RZ, RZ, R15 ;  /* 0x000000ffff0b7224 */ /* 0x000fc400078e000f */
[----:B------:R-:W-:Y:S01]  /*0fc0*/  IMAD.MOV.U32 R13, RZ, RZ, 0x4 ;  /* 0x00000004ff0d7424 */ /* 0x000fe200078e00ff */
[----:B0-----:R-:W-:-:S07]  /*0fd0*/  MOV R10, UR9 ;  /* 0x00000009000a7c02 */ /* 0x001fce0008000f00 */
.L_x_8:
[----:B------:R-:W-:Y:S05]  /*0fe0*/  BSYNC.RELIABLE B1 ;  /* 0x0000000000017941 */ /* 0x000fea0003800100 */
.L_x_6:
[----:B------:R-:W-:Y:S02]  /*0ff0*/  IABS R16, R9 ;  /* 0x0000000900107213 */ /* 0x000fe40000000000 */
[----:B------:R-:W-:Y:S02]  /*1000*/  IABS R15, R10 ;  /* 0x0000000a000f7213 */ /* 0x000fe40000000000 */
[----:B------:R-:W0:Y:S08]  /*1010*/  I2F.RP R17, R16 ;  /* 0x0000001000117306 */ /* 0x000e300000209400 */
[----:B------:R-:W1:Y:S08]  /*1020*/  I2F.RP R18, R15 ;  /* 0x0000000f00127306 */ /* 0x000e700000209400 */
[----:B0-----:R-:W0:Y:S08]  /*1030*/  MUFU.RCP R17, R17 ;  /* 0x0000001100117308 */ /* 0x001e300000001000 */
[----:B-1----:R-:W1:Y:S01]  /*1040*/  MUFU.RCP R18, R18 ;  /* 0x0000001200127308 */ /* 0x002e620000001000 */
[----:B0-----:R-:W-:Y:S01]  /*1050*/  VIADD R4, R17, 0xffffffe ;  /* 0x0ffffffe11047836 */ /* 0x001fe20000000000 */
[----:B------:R-:W-:-:S06]  /*1060*/  IADD3 R17, PT, PT, R9, -0x1, R12 ;  /* 0xffffffff09117810 */ /* 0x000fcc0007ffe00c */
[----:B------:R0:W2:Y:S01]  /*1070*/  F2I.FTZ.U32.TRUNC.NTZ R5, R4 ;  /* 0x0000000400057305 */ /* 0x0000a2000021f000 */
[----:B------:R-:W-:Y:S01]  /*1080*/  ISETP.GE.AND P2, PT, R17, RZ, PT ;  /* 0x000000ff1100720c */ /* 0x000fe20003f46270 */
[----:B-1----:R-:W-:Y:S01]  /*1090*/  VIADD R2, R18, 0xffffffe ;  /* 0x0ffffffe12027836 */ /* 0x002fe20000000000 */
[----:B------:R-:W-:-:S05]  /*10a0*/  IABS R18, R10 ;  /* 0x0000000a00127213 */ /* 0x000fca0000000000 */
[----:B------:R1:W3:Y:S01]  /*10b0*/  F2I.FTZ.U32.TRUNC.NTZ R3, R2 ;  /* 0x0000000200037305 */ /* 0x0002e2000021f000 */
[----:B0-----:R-:W-:Y:S02]  /*10c0*/  IMAD.MOV.U32 R4, RZ, RZ, RZ ;  /* 0x000000ffff047224 */ /* 0x001fe400078e00ff */
[----:B------:R-:W-:Y:S01]  /*10d0*/  IMAD.MOV R18, RZ, RZ, -R18 ;  /* 0x000000ffff127224 */ /* 0x000fe200078e0a12 */
[----:B--2---:R-:W-:Y:S02]  /*10e0*/  IADD3 R19, PT, PT, RZ, -R5, RZ ;  /* 0x80000005ff137210 */ /* 0x004fe40007ffe0ff */
[----:B-1----:R-:W-:-:S03]  /*10f0*/  MOV R2, RZ ;  /* 0x000000ff00027202 */ /* 0x002fc60000000f00 */
[----:B------:R-:W-:Y:S02]  /*1100*/  IMAD R19, R19, R16, RZ ;  /* 0x0000001013137224 */ /* 0x000fe400078e02ff */
[----:B---3--:R-:W-:Y:S02]  /*1110*/  IMAD.MOV R20, RZ, RZ, -R3 ;  /* 0x000000ffff147224 */ /* 0x008fe400078e0a03 */
[----:B------:R-:W-:Y:S01]  /*1120*/  IMAD.HI.U32 R4, R5, R19, R4 ;  /* 0x0000001305047227 */ /* 0x000fe200078e0004 */
[----:B------:R-:W-:-:S03]  /*1130*/  IABS R5, R17 ;  /* 0x0000001100057213 */ /* 0x000fc60000000000 */
[----:B------:R-:W-:Y:S01]  /*1140*/  IMAD R21, R20, R15, RZ ;  /* 0x0000000f14157224 */ /* 0x000fe200078e02ff */
[----:B------:R-:W-:Y:S01]  /*1150*/  IADD3 R20, PT, PT, R10, -0x1, R11 ;  /* 0xffffffff0a147810 */ /* 0x000fe20007ffe00b */
[----:B------:R-:W-:-:S03]  /*1160*/  IMAD.HI.U32 R4, R4, R5, RZ ;  /* 0x0000000504047227 */ /* 0x000fc600078e00ff */
[----:B------:R-:W-:Y:S01]  /*1170*/  IABS R19, R20 ;  /* 0x0000001400137213 */ /* 0x000fe20000000000 */
[----:B------:R-:W-:Y:S01]  /*1180*/  IMAD.HI.U32 R2, R3, R21, R2 ;  /* 0x0000001503027227 */ /* 0x000fe200078e0002 */
[----:B------:R-:W-:Y:S02]  /*1190*/  IABS R3, R9 ;  /* 0x0000000900037213 */ /* 0x000fe40000000000 */
[----:B------:R-:W-:-:S03]  /*11a0*/  ISETP.GE.AND P3, PT, R20, RZ, PT ;  /* 0x000000ff1400720c */ /* 0x000fc60003f66270 */
[----:B------:R-:W-:Y:S02]  /*11b0*/  IMAD.MOV R3, RZ, RZ, -R3 ;  /* 0x000000ffff037224 */ /* 0x000fe400078e0a03 */
[----:B------:R-:W-:-:S04]  /*11c0*/  IMAD.HI.U32 R2, R2, R19, RZ ;  /* 0x0000001302027227 */ /* 0x000fc800078e00ff */
[----:B------:R-:W-:Y:S02]  /*11d0*/  IMAD R5, R4, R3, R5 ;  /* 0x0000000304057224 */ /* 0x000fe400078e0205 */
[----:B------:R-:W-:Y:S02]  /*11e0*/  IMAD R18, R2, R18, R19 ;  /* 0x0000001202127224 */ /* 0x000fe400078e0213 */
[----:B------:R-:W0:Y:S01]  /*11f0*/  LDC.64 R2, c[0x0][0x380] ;  /* 0x0000e000ff027b82 */ /* 0x000e220000000a00 */
[----:B------:R-:W-:Y:S01]  /*1200*/  ISETP.GT.U32.AND P0, PT, R16, R5, PT ;  /* 0x000000051000720c */ /* 0x000fe20003f04070 */
[----:B------:R-:W-:Y:S01]  /*1210*/  IMAD.HI R4, R0, 0x2aaaaaab, RZ ;  /* 0x2aaaaaab00047827 */ /* 0x000fe200078e02ff */
[----:B------:R-:W-:-:S04]  /*1220*/  ISETP.GT.U32.AND P1, PT, R15, R18, PT ;  /* 0x000000120f00720c */ /* 0x000fc80003f24070 */
[----:B------:R-:W-:-:S07]  /*1230*/  LEA.HI R4, R4, R4, RZ, 0x1 ;  /* 0x0000000404047211 */ /* 0x000fce00078f08ff */
[----:B------:R-:W-:Y:S02]  /*1240*/  @!P0 IADD3 R5, PT, PT, R5, -R16, RZ ;  /* 0x8000001005058210 */ /* 0x000fe40007ffe0ff */
[----:B------:R-:W-:Y:S02]  /*1250*/  @!P1 IMAD.IADD R18, R18, 0x1, -R15 ;  /* 0x0000000112129824 */ /* 0x000fe400078e0a0f */
[----:B------:R-:W-:-:S03]  /*1260*/  ISETP.GT.U32.AND P0, PT, R16, R5, PT ;  /* 0x000000051000720c */ /* 0x000fc60003f04070 */
[----:B------:R-:W-:-:S10]  /*1270*/  ISETP.GT.U32.AND P1, PT, R15, R18, PT ;  /* 0x000000120f00720c */ /* 0x000fd40003f24070 */
[----:B------:R-:W-:Y:S01]  /*1280*/  @!P0 IMAD.IADD R5, R5, 0x1, -R16 ;  /* 0x0000000105058824 */ /* 0x000fe200078e0a10 */
[----:B------:R-:W-:Y:S02]  /*1290*/  ISETP.NE.AND P0, PT, R9, RZ, PT ;  /* 0x000000ff0900720c */ /* 0x000fe40003f05270 */
[----:B------:R-:W-:Y:S01]  /*12a0*/  @!P1 IADD3 R18, PT, PT, R18, -R15, RZ ;  /* 0x8000000f12129210 */ /* 0x000fe20007ffe0ff */
[----:B------:R-:W-:Y:S01]  /*12b0*/  IMAD.MOV.U32 R15, RZ, RZ, R5 ;  /* 0x000000ffff0f7224 */ /* 0x000fe200078e0005 */
[----:B------:R-:W-:Y:S01]  /*12c0*/  ISETP.NE.AND P1, PT, R10, RZ, PT ;  /* 0x000000ff0a00720c */ /* 0x000fe20003f25270 */
[----:B------:R-:W-:Y:S01]  /*12d0*/  IMAD.SHL.U32 R5, R4, 0x4, RZ ;  /* 0x0000000404057824 */ /* 0x000fe200078e00ff */
[----:B------:R-:W-:Y:S01]  /*12e0*/  @!P3 IADD3 R18, PT, PT, -R18, RZ, RZ ;  /* 0x000000ff1212b210 */ /* 0x000fe20007ffe1ff */
[----:B------:R-:W-:-:S06]  /*12f0*/  @!P2 IMAD.MOV R15, RZ, RZ, -R15 ;  /* 0x000000ffff0fa224 */ /* 0x000fcc00078e0a0f */
[----:B------:R-:W-:Y:S02]  /*1300*/  @!P0 LOP3.LUT R15, RZ, R9, RZ, 0x33, !PT ;  /* 0x00000009ff0f8212 */ /* 0x000fe400078e33ff */
[----:B------:R-:W-:Y:S02]  /*1310*/  LOP3.LUT R9, R8, R5, RZ, 0xfc, !PT ;  /* 0x0000000508097212 */ /* 0x000fe400078efcff */
[----:B------:R-:W-:Y:S01]  /*1320*/  @!P1 LOP3.LUT R18, RZ, R10, RZ, 0x33, !PT ;  /* 0x0000000aff129212 */ /* 0x000fe200078e33ff */
[----:B------:R-:W-:-:S03]  /*1330*/  IMAD.IADD R15, R15, 0x1, -R12 ;  /* 0x000000010f0f7824 */ /* 0x000fc600078e0a0c */
[----:B------:R-:W-:Y:S01]  /*1340*/  IADD3 R18, PT, PT, R18, -R11, RZ ;  /* 0x8000000b12127210 */ /* 0x000fe20007ffe0ff */
[----:B------:R-:W-:Y:S02]  /*1350*/  IMAD.IADD R11, R5, 0x1, R6 ;  /* 0x00000001050b7824 */ /* 0x000fe400078e0206 */
[----:B0-----:R-:W-:-:S04]  /*1360*/  IMAD.WIDE R4, R9, 0x4, R2 ;  /* 0x0000000409047825 */ /* 0x001fc800078e0202 */
[----:B------:R-:W-:Y:S02]  /*1370*/  IMAD R15, R15, R14, RZ ;  /* 0x0000000e0f0f7224 */ /* 0x000fe400078e02ff */
[----:B------:R-:W-:-:S04]  /*1380*/  IMAD.WIDE R10, R11, 0x4, R2 ;  /* 0x000000040b0a7825 */ /* 0x000fc800078e0202 */
[----:B------:R-:W-:Y:S02]  /*1390*/  IMAD R13, R18, R13, RZ ;  /* 0x0000000d120d7224 */ /* 0x000fe400078e02ff */
[----:B------:R-:W-:Y:S02]  /*13a0*/  IMAD.WIDE R2, R15, 0x4, R4 ;  /* 0x000000040f027825 */ /* 0x000fe400078e0204 */
[----:B------:R0:W2:Y:S02]  /*13b0*/  LDG.E R4, desc[UR4][R4.64] ;  /* 0x0000000404047981 */ /* 0x0000a4000c1e1900 */
[----:B------:R-:W-:Y:S02]  /*13c0*/  IMAD.WIDE R12, R13, 0x4, R10 ;  /* 0x000000040d0c7825 */ /* 0x000fe400078e020a */
[----:B------:R1:W2:Y:S04]  /*13d0*/  LDG.E R3, desc[UR4][R2.64] ;  /* 0x0000000402037981 */ /* 0x0002a8000c1e1900 */
[----:B------:R-:W3:Y:S04]  /*13e0*/  LDG.E R10, desc[UR4][R10.64] ;  /* 0x000000040a0a7981 */ /* 0x000ee8000c1e1900 */
[----:B------:R-:W3:Y:S01]  /*13f0*/  LDG.E R13, desc[UR4][R12.64] ;  /* 0x000000040c0d7981 */ /* 0x000ee2000c1e1900 */
[----:B------:R-:W-:-:S04]  /*1400*/  IMAD.SHL.U32 R7, R7, 0x4, RZ ;  /* 0x0000000407077824 */ /* 0x000fc800078e00ff */
[--C-:B------:R-:W-:Y:S02]  /*1410*/  IMAD R6, R6, 0x18, R7.reuse ;  /* 0x0000001806067824 */ /* 0x100fe400078e0207 */
[----:B------:R-:W-:-:S03]  /*1420*/  IMAD R8, R8, 0x18, R7 ;  /* 0x0000001808087824 */ /* 0x000fc600078e0207 */
[C---:B------:R-:W-:Y:S02]  /*1430*/  ISETP.EQ.AND P1, PT, R6.reuse, RZ, PT ;  /* 0x000000ff0600720c */ /* 0x040fe40003f22270 */
[----:B------:R-:W-:Y:S02]  /*1440*/  ISETP.EQ.AND P6, PT, R6, 0x4, PT ;  /* 0x000000040600780c */ /* 0x000fe40003fc2270 */
[C---:B------:R-:W-:Y:S02]  /*1450*/  ISETP.EQ.AND P2, PT, R8.reuse, RZ, PT ;  /* 0x000000ff0800720c */ /* 0x040fe40003f42270 */
[----:B------:R-:W-:Y:S02]  /*1460*/  ISETP.EQ.AND P3, PT, R8, 0x4, PT ;  /* 0x000000040800780c */ /* 0x000fe40003f62270 */
[C---:B------:R-:W-:Y:S02]  /*1470*/  ISETP.EQ.AND P4, PT, R6.reuse, 0x8, PT ;  /* 0x000000080600780c */ /* 0x040fe40003f82270 */
[----:B------:R-:W-:-:S02]  /*1480*/  ISETP.EQ.AND P5, PT, R6, 0xc, PT ;  /* 0x0000000c0600780c */ /* 0x000fc40003fa2270 */
[----:B------:R-:W-:Y:S02]  /*1490*/  ISETP.EQ.AND P0, PT, R8, 0x8, PT ;  /* 0x000000080800780c */ /* 0x000fe40003f02270 */
[----:B0-----:R-:W-:Y:S01]  /*14a0*/  @P1 MOV R5, 0x1 ;  /* 0x0000000100051802 */ /* 0x001fe20000000f00 */
[----:B------:R-:W-:Y:S01]  /*14b0*/  @P6 IMAD.MOV.U32 R5, RZ, RZ, -0x1 ;  /* 0xffffffffff056424 */ /* 0x000fe200078e00ff */
[----:B------:R-:W-:Y:S01]  /*14c0*/  ISETP.EQ.AND P6, PT, R6, 0x10, PT ;  /* 0x000000100600780c */ /* 0x000fe20003fc2270 */
[----:B-1----:R-:W-:Y:S01]  /*14d0*/  @P2 IMAD.MOV.U32 R2, RZ, RZ, 0x1 ;  /* 0x00000001ff022424 */ /* 0x002fe200078e00ff */
[C---:B------:R-:W-:Y:S02]  /*14e0*/  ISETP.EQ.AND P1, PT, R8.reuse, 0xc, PT ;  /* 0x0000000c0800780c */ /* 0x040fe40003f22270 */
[----:B------:R-:W-:Y:S01]  /*14f0*/  ISETP.EQ.AND P2, PT, R8, 0x10, PT ;  /* 0x000000100800780c */ /* 0x000fe20003f42270 */
[----:B------:R-:W-:Y:S01]  /*1500*/  @P4 IMAD.MOV.U32 R5, RZ, RZ, RZ ;  /* 0x000000ffff054224 */ /* 0x000fe200078e00ff */
[----:B------:R-:W-:-:S02]  /*1510*/  @P3 MOV R2, 0xffffffff ;  /* 0xffffffff00023802 */ /* 0x000fc40000000f00 */
[----:B------:R-:W-:Y:S01]  /*1520*/  ISETP.EQ.AND P3, PT, R6, 0x14, PT ;  /* 0x000000140600780c */ /* 0x000fe20003f62270 */
[----:B------:R-:W-:Y:S01]  /*1530*/  @P0 IMAD.MOV.U32 R2, RZ, RZ, RZ ;  /* 0x000000ffff020224 */ /* 0x000fe200078e00ff */
[----:B------:R-:W-:Y:S02]  /*1540*/  ISETP.EQ.AND P4, PT, R8, 0x14, PT ;  /* 0x000000140800780c */ /* 0x000fe40003f82270 */
[----:B------:R-:W-:Y:S01]  /*1550*/  @P5 MOV R5, 0x1 ;  /* 0x0000000100055802 */ /* 0x000fe20000000f00 */
[----:B------:R-:W-:Y:S01]  /*1560*/  @P6 IMAD.MOV.U32 R5, RZ, RZ, RZ ;  /* 0x000000ffff056224 */ /* 0x000fe200078e00ff */
[----:B------:R-:W-:Y:S01]  /*1570*/  ISETP.EQ.AND P5, PT, R6, 0x18, PT ;  /* 0x000000180600780c */ /* 0x000fe20003fa2270 */
[----:B------:R-:W-:Y:S01]  /*1580*/  @P1 IMAD.MOV.U32 R2, RZ, RZ, 0x1 ;  /* 0x00000001ff021424 */ /* 0x000fe200078e00ff */
[----:B------:R-:W-:Y:S02]  /*1590*/  ISETP.EQ.AND P0, PT, R8, 0x18, PT ;  /* 0x000000180800780c */ /* 0x000fe40003f02270 */
[----:B------:R-:W-:-:S02]  /*15a0*/  ISETP.EQ.AND P6, PT, R6, 0x1c, PT ;  /* 0x0000001c0600780c */ /* 0x000fc40003fc2270 */
[----:B------:R-:W-:Y:S01]  /*15b0*/  ISETP.EQ.AND P1, PT, R8, 0x1c, PT ;  /* 0x0000001c0800780c */ /* 0x000fe20003f22270 */
[----:B------:R-:W-:Y:S01]  /*15c0*/  @P3 IMAD.MOV.U32 R5, RZ, RZ, RZ ;  /* 0x000000ffff053224 */ /* 0x000fe200078e00ff */
[----:B------:R-:W-:Y:S01]  /*15d0*/  @P2 MOV R2, RZ ;  /* 0x000000ff00022202 */ /* 0x000fe20000000f00 */
[----:B------:R-:W-:Y:S01]  /*15e0*/  @P4 IMAD.MOV.U32 R2, RZ, RZ, RZ ;  /* 0x000000ffff024224 */ /* 0x000fe200078e00ff */
[----:B------:R-:W-:Y:S02]  /*15f0*/  ISETP.EQ.AND P2, PT, R6, 0x20, PT ;  /* 0x000000200600780c */ /* 0x000fe40003f42270 */
[----:B------:R-:W-:Y:S02]  /*1600*/  ISETP.EQ.AND P3, PT, R8, 0x20, PT ;  /* 0x000000200800780c */ /* 0x000fe40003f62270 */
[----:B------:R-:W-:Y:S01]  /*1610*/  @P5 MOV R5, 0x1 ;  /* 0x0000000100055802 */ /* 0x000fe20000000f00 */
[----:B------:R-:W-:Y:S01]  /*1620*/  @P0 IMAD.MOV.U32 R2, RZ, RZ, 0x1 ;  /* 0x00000001ff020424 */ /* 0x000fe200078e00ff */
[----:B------:R-:W-:Y:S01]  /*1630*/  ISETP.EQ.AND P4, PT, R6, 0x24, PT ;  /* 0x000000240600780c */ /* 0x000fe20003f82270 */
[----:B------:R-:W-:Y:S01]  /*1640*/  @P6 IMAD.MOV.U32 R5, RZ, RZ, RZ ;  /* 0x000000ffff056224 */ /* 0x000fe200078e00ff */
[----:B------:R-:W-:-:S02]  /*1650*/  ISETP.EQ.AND P5, PT, R8, 0x24, PT ;  /* 0x000000240800780c */ /* 0x000fc40003fa2270 */
[C---:B------:R-:W-:Y:S02]  /*1660*/  ISETP.EQ.AND P6, PT, R6.reuse, 0x28, PT ;  /* 0x000000280600780c */ /* 0x040fe40003fc2270 */
[----:B------:R-:W-:Y:S01]  /*1670*/  @P1 MOV R2, RZ ;  /* 0x000000ff00021202 */ /* 0x000fe20000000f00 */
[----:B------:R-:W-:Y:S01]  /*1680*/  @P2 IMAD.MOV.U32 R5, RZ, RZ, -0x1 ;  /* 0xffffffffff052424 */ /* 0x000fe200078e00ff */
[----:B------:R-:W-:Y:S01]  /*1690*/  ISETP.EQ.AND P1, PT, R6, 0x2c, PT ;  /* 0x0000002c0600780c */ /* 0x000fe20003f22270 */
[----:B------:R-:W-:Y:S01]  /*16a0*/  @P3 IMAD.MOV.U32 R2, RZ, RZ, -0x1 ;  /* 0xffffffffff023424 */ /* 0x000fe200078e00ff */
[C---:B------:R-:W-:Y:S02]  /*16b0*/  ISETP.EQ.AND P0, PT, R8.reuse, 0x28, PT ;  /* 0x000000280800780c */ /* 0x040fe40003f02270 */
[----:B------:R-:W-:Y:S02]  /*16c0*/  ISETP.EQ.AND P2, PT, R8, 0x2c, PT ;  /* 0x0000002c0800780c */ /* 0x000fe40003f42270 */
[----:B------:R-:W-:Y:S01]  /*16d0*/  @P4 MOV R5, RZ ;  /* 0x000000ff00054202 */ /* 0x000fe20000000f00 */
[----:B------:R-:W-:Y:S01]  /*16e0*/  @P5 IMAD.MOV.U32 R2, RZ, RZ, RZ ;  /* 0x000000ffff025224 */ /* 0x000fe200078e00ff */
[----:B------:R-:W-:Y:S01]  /*16f0*/  ISETP.EQ.AND P3, PT, R6, 0x30, PT ;  /* 0x000000300600780c */ /* 0x000fe20003f62270 */
[----:B------:R-:W-:Y:S01]  /*1700*/  @P6 IMAD.MOV.U32 R5, RZ, RZ, 0x1 ;  /* 0x00000001ff056424 */ /* 0x000fe200078e00ff */
[----:B------:R-:W-:-:S02]  /*1710*/  ISETP.EQ.AND P4, PT, R8, 0x30, PT ;  /* 0x000000300800780c */ /* 0x000fc40003f82270 */
[----:B------:R-:W-:Y:S01]  /*1720*/  ISETP.EQ.AND P5, PT, R8, 0x34, PT ;  /* 0x000000340800780c */ /* 0x000fe20003fa2270 */
[----:B------:R-:W-:Y:S01]  /*1730*/  @P1 IMAD.MOV.U32 R5, RZ, RZ, RZ ;  /* 0x000000ffff051224 */ /* 0x000fe200078e00ff */
[C---:B------:R-:W-:Y:S02]  /*1740*/  ISETP.EQ.AND P6, PT, R6.reuse, 0x34, PT ;  /* 0x000000340600780c */ /* 0x040fe40003fc2270 */
[----:B------:R-:W-:Y:S01]  /*1750*/  @P0 MOV R2, 0x1 ;  /* 0x0000000100020802 */ /* 0x000fe20000000f00 */
[----:B------:R-:W-:Y:S01]  /*1760*/  @P2 IMAD.MOV.U32 R2, RZ, RZ, RZ ;  /* 0x000000ffff022224 */ /* 0x000fe200078e00ff */
[----:B------:R-:W-:Y:S02]  /*1770*/  ISETP.EQ.AND P1, PT, R6, 0x38, PT ;  /* 0x000000380600780c */ /* 0x000fe40003f22270 */
[C---:B------:R-:W-:Y:S02]  /*1780*/  ISETP.EQ.AND P0, PT, R8.reuse, 0x38, PT ;  /* 0x000000380800780c */ /* 0x040fe40003f02270 */
[----:B------:R-:W-:Y:S01]  /*1790*/  ISETP.EQ.AND P2, PT, R8, 0x3c, PT ;  /* 0x0000003c0800780c */ /* 0x000fe20003f42270 */
[----:B------:R-:W-:Y:S01]  /*17a0*/  @P4 IMAD.MOV.U32 R2, RZ, RZ, RZ ;  /* 0x000000ffff024224 */ /* 0x000fe200078e00ff */
[----:B------:R-:W-:-:S02]  /*17b0*/  @P3 MOV R5, RZ ;  /* 0x000000ff00053202 */ /* 0x000fc40000000f00 */
[C---:B------:R-:W-:Y:S01]  /*17c0*/  ISETP.EQ.AND P3, PT, R6.reuse, 0x3c, PT ;  /* 0x0000003c0600780c */ /* 0x040fe20003f62270 */
[----:B------:R-:W-:Y:S01]  /*17d0*/  @P6 IMAD.MOV.U32 R5, RZ, RZ, 0x1 ;  /* 0x00000001ff056424 */ /* 0x000fe200078e00ff */
[C---:B------:R-:W-:Y:S02]  /*17e0*/  ISETP.EQ.AND P4, PT, R6.reuse, 0x40, PT ;  /* 0x000000400600780c */ /* 0x040fe40003f82270 */
[----:B------:R-:W-:Y:S01]  /*17f0*/  @P5 MOV R2, 0x1 ;  /* 0x0000000100025802 */ /* 0x000fe20000000f00 */
[----:B------:R-:W-:Y:S01]  /*1800*/  @P1 IMAD.MOV.U32 R5, RZ, RZ, -0x1 ;  /* 0xffffffffff051424 */ /* 0x000fe200078e00ff */
[----:B------:R-:W-:Y:S01]  /*1810*/  ISETP.EQ.AND P5, PT, R6, 0x44, PT ;  /* 0x000000440600780c */ /* 0x000fe20003fa2270 */
[----:B------:R-:W-:Y:S01]  /*1820*/  @P0 IMAD.MOV.U32 R2, RZ, RZ, -0x1 ;  /* 0xffffffffff020424 */ /* 0x000fe200078e00ff */
[C---:B------:R-:W-:Y:S01]  /*1830*/  ISETP.EQ.AND P6, PT, R8.reuse, 0x40, PT ;  /* 0x000000400800780c */ /* 0x040fe20003fc2270 */
[----:B------:R-:W-:Y:S01]  /*1840*/  @P2 IMAD.MOV.U32 R2, RZ, RZ, RZ ;  /* 0x000000ffff022224 */ /* 0x000fe200078e00ff */
[----:B------:R-:W-:-:S02]  /*1850*/  ISETP.EQ.AND P1, PT, R8, 0x44, PT ;  /* 0x000000440800780c */ /* 0x000fc40003f22270 */
[C---:B------:R-:W-:Y:S02]  /*1860*/  ISETP.EQ.AND P0, PT, R8.reuse, 0x48, PT ;  /* 0x000000480800780c */ /* 0x040fe40003f02270 */
[----:B------:R-:W-:Y:S02]  /*1870*/  ISETP.EQ.AND P2, PT, R8, 0x4c, PT ;  /* 0x0000004c0800780c */ /* 0x000fe40003f42270 */
[----:B------:R-:W-:Y:S01]  /*1880*/  @P3 MOV R5, RZ ;  /* 0x000000ff00053202 */ /* 0x000fe20000000f00 */
[----:B------:R-:W-:Y:S01]  /*1890*/  @P4 IMAD.MOV.U32 R5, RZ, RZ, RZ ;  /* 0x000000ffff054224 */ /* 0x000fe200078e00ff */
[C---:B------:R-:W-:Y:S01]  /*18a0*/  ISETP.EQ.AND P3, PT, R6.reuse, 0x48, PT ;  /* 0x000000480600780c */ /* 0x040fe20003f62270 */
[----:B------:R-:W-:Y:S01]  /*18b0*/  @P5 IMAD.MOV.U32 R5, RZ, RZ, 0x1 ;  /* 0x00000001ff055424 */ /* 0x000fe200078e00ff */
[----:B------:R-:W-:Y:S02]  /*18c0*/  ISETP.EQ.AND P4, PT, R6, 0x4c, PT ;  /* 0x0000004c0600780c */ /* 0x000fe40003f82270 */
[----:B------:R-:W-:-:S02]  /*18d0*/  ISETP.EQ.AND P5, PT, R8, 0x50, PT ;  /* 0x000000500800780c */ /* 0x000fc40003fa2270 */
[----:B------:R-:W-:Y:S01]  /*18e0*/  @P6 MOV R2, RZ ;  /* 0x000000ff00026202 */ /* 0x000fe20000000f00 */
[----:B------:R-:W-:Y:S01]  /*18f0*/  @P1 IMAD.MOV.U32 R2, RZ, RZ, 0x1 ;  /* 0x00000001ff021424 */ /* 0x000fe200078e00ff */
[C---:B------:R-:W-:Y:S02]  /*1900*/  ISETP.EQ.AND P1, PT, R8.reuse, 0x54, PT ;  /* 0x000000540800780c */ /* 0x040fe40003f22270 */
[----:B------:R-:W-:Y:S01]  /*1910*/  @P0 MOV R2, RZ ;  /* 0x000000ff00020202 */ /* 0x000fe20000000f00 */
[----:B------:R-:W-:Y:S01]  /*1920*/  @P2 IMAD.MOV.U32 R2, RZ, RZ, RZ ;  /* 0x000000ffff022224 */ /* 0x000fe200078e00ff */
[C---:B------:R-:W-:Y:S01]  /*1930*/  ISETP.EQ.AND P0, PT, R8.reuse, 0x58, PT ;  /* 0x000000580800780c */ /* 0x040fe20003f02270 */
[----:B------:R-:W-:Y:S01]  /*1940*/  @P3 IMAD.MOV.U32 R5, RZ, RZ, RZ ;  /* 0x000000ffff053224 */ /* 0x000fe200078e00ff */
[----:B------:R-:W-:Y:S02]  /*1950*/  ISETP.EQ.AND P2, PT, R8, 0x5c, PT ;  /* 0x0000005c0800780c */ /* 0x000fe40003f42270 */
[C---:B------:R-:W-:Y:S01]  /*1960*/  ISETP.EQ.AND P6, PT, R6.reuse, 0x50, PT ;  /* 0x000000500600780c */ /* 0x040fe20003fc2270 */
[----:B------:R-:W-:Y:S01]  /*1970*/  @P5 IMAD.MOV.U32 R2, RZ, RZ, RZ ;  /* 0x000000ffff025224 */ /* 0x000fe200078e00ff */
[----:B------:R-:W-:-:S02]  /*1980*/  ISETP.EQ.AND P3, PT, R6, 0x54, PT ;  /* 0x000000540600780c */ /* 0x000fc40003f62270 */
[----:B------:R-:W-:Y:S02]  /*1990*/  @P4 MOV R5, RZ ;  /* 0x000000ff00054202 */ /* 0x000fe40000000f00 */
[C---:B------:R-:W-:Y:S02]  /*19a0*/  ISETP.EQ.AND P4, PT, R6.reuse, 0x58, PT ;  /* 0x000000580600780c */ /* 0x040fe40003f82270 */
[----:B------:R-:W-:Y:S02]  /*19b0*/  ISETP.EQ.AND P5, PT, R6, 0x5c, PT ;  /* 0x0000005c0600780c */ /* 0x000fe40003fa2270 */
[----:B------:R-:W-:Y:S01]  /*19c0*/  @P1 MOV R2, 0x1 ;  /* 0x0000000100021802 */ /* 0x000fe20000000f00 */
[----:B------:R-:W-:Y:S02]  /*19d0*/  @P0 IMAD.MOV.U32 R2, RZ, RZ, -0x1 ;  /* 0xffffffffff020424 */ /* 0x000fe400078e00ff */
[----:B------:R-:W-:Y:S02]  /*19e0*/  @P2 IMAD.MOV.U32 R2, RZ, RZ, 0x1 ;  /* 0x00000001ff022424 */ /* 0x000fe400078e00ff */
[----:B------:R-:W-:-:S02]  /*19f0*/  @P6 IMAD.MOV.U32 R5, RZ, RZ, RZ ;  /* 0x000000ffff056224 */ /* 0x000fc400078e00ff */
[----:B------:R-:W-:Y:S02]  /*1a00*/  @P3 IMAD.MOV.U32 R5, RZ, RZ, 0x1 ;  /* 0x00000001ff053424 */ /* 0x000fe400078e00ff */
[----:B------:R-:W-:Y:S02]  /*1a10*/  @P4 IMAD.MOV.U32 R5, RZ, RZ, -0x1 ;  /* 0xffffffffff054424 */ /* 0x000fe400078e00ff */
[----:B------:R-:W-:Y:S01]  /*1a20*/  @P5 IMAD.MOV.U32 R5, RZ, RZ, 0x1 ;  /* 0x00000001ff055424 */ /* 0x000fe200078e00ff */
[----:B--2---:R-:W-:-:S05]  /*1a30*/  IADD3 R3, PT, PT, R4, -R3, RZ ;  /* 0x8000000304037210 */ /* 0x004fca0007ffe0ff */
[----:B------:R-:W-:Y:S01]  /*1a40*/  IMAD R3, R3, R2, RZ ;  /* 0x0000000203037224 */ /* 0x000fe200078e02ff */
[----:B---3--:R-:W-:-:S05]  /*1a50*/  IADD3 R10, PT, PT, R10, -R13, RZ ;  /* 0x8000000d0a0a7210 */ /* 0x008fca0007ffe0ff */
[----:B------:R-:W-:Y:S01]  /*1a60*/  IMAD R3, R10, R5, R3 ;  /* 0x000000050a037224 */ /* 0x000fe200078e0203 */
[----:B------:R-:W-:Y:S06]  /*1a70*/  BRA `(.L_x_5) ;  /* 0x00000000000c7947 */ /* 0x000fec0003800000 */
.L_x_28:
[----:B------:R-:W-:Y:S05]  /*1a80*/  BREAK.RELIABLE B1 ;  /* 0x0000000000017942 */ /* 0x000fea0003800100 */
[----:B------:R-:W-:Y:S05]  /*1a90*/  BRA `(.L_x_5) ;  /* 0x0000000000047947 */ /* 0x000fea0003800000 */
.L_x_35:
[----:B------:R-:W-:Y:S05]  /*1aa0*/  BREAK.RELIABLE B1 ;  /* 0x0000000000017942 */ /* 0x000fea0003800100 */
.L_x_5:
[----:B0-----:R-:W-:Y:S05]  /*1ab0*/  BSYNC.RECONVERGENT B0 ;  /* 0x0000000000007941 */ /* 0x001fea0003800200 */
.L_x_4:
[----:B------:R-:W-:Y:S05]  /*1ac0*/  WARPSYNC.ALL ;  /* 0x0000000000007948 */ /* 0x000fea0003800000 */
[----:B------:R-:W0:Y:S02]  /*1ad0*/  LDC.64 R4, c[0x0][0x388] ;  /* 0x0000e200ff047b82 */ /* 0x000e240000000a00 */
[----:B0-----:R-:W-:-:S05]  /*1ae0*/  IMAD.WIDE R4, R0, 0x4, R4 ;  /* 0x0000000400047825 */ /* 0x001fca00078e0204 */
[----:B------:R-:W-:Y:S01]  /*1af0*/  STG.E desc[UR4][R4.64], R3 ;  /* 0x0000000304007986 */ /* 0x000fe2000c101904 */
[----:B------:R-:W-:Y:S05]  /*1b00*/  EXIT ;  /* 0x000000000000794d */ /* 0x000fea0003800000 */
.L_x_9:
        /* <DEDUP_REMOVED lines=15> */
.L_x_43:


//--------------------- .text.calculate_edge_sums --------------------------
	.section	.text.calculate_edge_sums,"ax",@progbits
	.align	128
        .global         calculate_edge_sums
        .type           calculate_edge_sums,@function
        .size           calculate_edge_sums,(.L_x_44 - calculate_edge_sums)
        .other          calculate_edge_sums,@"STO_CUDA_ENTRY STV_DEFAULT"
calculate_edge_sums:
.text.calculate_edge_sums:
[----:B------:R-:W-:Y:S01]  /*0000*/  LDC R1, c[0x0][0x37c] ;  /* 0x0000df00ff017b82 */ /* 0x000fe20000000800 */
[----:B------:R-:W0:Y:S07]  /*0010*/  S2R R9, SR_CTAID.Y ;  /* 0x0000000000097919 */ /* 0x000e2e0000002600 */
[----:B------:R-:W1:Y:S01]  /*0020*/  LDC R11, c[0x0][0x3a0] ;  /* 0x0000e800ff0b7b82 */ /* 0x000e620000000800 */
[----:B------:R-:W2:Y:S01]  /*0030*/  LDCU UR4, c[0x0][0x360] ;  /* 0x00006c00ff0477ac */ /* 0x000ea20008000800 */
[----:B------:R-:W3:Y:S01]  /*0040*/  S2R R7, SR_TID.Y ;  /* 0x0000000000077919 */ /* 0x000ee20000002200 */
[----:B------:R-:W3:Y:S01]  /*0050*/  LDCU UR5, c[0x0][0x364] ;  /* 0x00006c80ff0577ac */ /* 0x000ee20008000800 */
[----:B------:R-:W2:Y:S04]  /*0060*/  S2R R5, SR_TID.X ;  /* 0x0000000000057919 */ /* 0x000ea80000002100 */
[----:B------:R-:W0:Y:S01]  /*0070*/  S2UR UR6, SR_CTAID.X ;  /* 0x00000000000679c3 */ /* 0x000e220000002500 */
[----:B------:R-:W4:Y:S07]  /*0080*/  LDCU.128 UR8, c[0x0][0x390] ;  /* 0x00007200ff0877ac */ /* 0x000f2e0008000c00 */
[----:B------:R-:W0:Y:S01]  /*0090*/  LDC R0, c[0x0][0x370] ;  /* 0x0000dc00ff007b82 */ /* 0x000e220000000800 */
[----:B-1----:R-:W-:-:S04]  /*00a0*/  IMAD.SHL.U32 R2, R11, 0x4, RZ ;  /* 0x000000040b027824 */ /* 0x002fc800078e00ff */
[----:B----4-:R-:W-:-:S04]  /*00b0*/  IMAD R3, R2, UR11, RZ ;  /* 0x0000000b02037c24 */ /* 0x010fc8000f8e02ff */
[----:B------:R-:W-:-:S04]  /*00c0*/  IMAD R4, R3, UR10, RZ ;  /* 0x0000000a03047c24 */ /* 0x000fc8000f8e02ff */
[----:B------:R-:W-:Y:S02]  /*00d0*/  IMAD R14, R4, UR9, RZ ;  /* 0x00000009040e7c24 */ /* 0x000fe4000f8e02ff */
[----:B0-----:R-:W-:-:S04]  /*00e0*/  IMAD R0, R0, R9, UR6 ;  /* 0x0000000600007e24 */ /* 0x001fc8000f8e0209 */
[----:B---3--:R-:W-:-:S04]  /*00f0*/  IMAD R0, R0, UR5, R7 ;  /* 0x0000000500007c24 */ /* 0x008fc8000f8e0207 */
[----:B--2---:R-:W-:Y:S02]  /*0100*/  IMAD R0, R0, UR4, R5 ;  /* 0x0000000400007c24 */ /* 0x004fe4000f8e0205 */
[----:B------:R-:W-:-:S05]  /*0110*/  IMAD R5, R14, UR8, RZ ;  /* 0x000000080e057c24 */ /* 0x000fca000f8e02ff */
[----:B------:R-:W-:-:S13]  /*0120*/  ISETP.GE.AND P0, PT, R0, R5, PT ;  /* 0x000000050000720c */ /* 0x000fda0003f06270 */
[----:B------:R-:W-:Y:S05]  /*0130*/  @P0 EXIT ;  /* 0x000000000000094d */ /* 0x000fea0003800000 */
[----:B------:R-:W-:Y:S01]  /*0140*/  IABS R13, R14 ;  /* 0x0000000e000d7213 */ /* 0x000fe20000000000 */
[----:B------:R-:W-:Y:S01]  /*0150*/  IMAD R11, R11, 0x6, RZ ;  /* 0x000000060b0b7824 */ /* 0x000fe200078e02ff */
[----:B------:R-:W-:Y:S01]  /*0160*/  IABS R5, R4 ;  /* 0x0000000400057213 */ /* 0x000fe20000000000 */
[----:B------:R-:W-:Y:S01]  /*0170*/  BSSY.RECONVERGENT B0, `(.L_x_10) ;  /* 0x00001be000007945 */ /* 0x000fe20003800200 */
[----:B------:R-:W0:Y:S01]  /*0180*/  I2F.RP R8, R13 ;  /* 0x0000000d00087306 */ /* 0x000e220000209400 */
[----:B------:R-:W-:Y:S01]  /*0190*/  IABS R12, R14 ;  /* 0x0000000e000c7213 */ /* 0x000fe20000000000 */
[----:B------:R-:W-:Y:S01]  /*01a0*/  IMAD R26, R11, UR11, RZ ;  /* 0x0000000b0b1a7c24 */ /* 0x000fe2000f8e02ff */
[----:B------:R-:W-:Y:S01]  /*01b0*/  ISETP.GE.AND P2, PT, R0, RZ, PT ;  /* 0x000000ff0000720c */ /* 0x000fe20003f46270 */
[----:B------:R-:W1:Y:S01]  /*01c0*/  LDCU.64 UR4, c[0x0][0x358] ;  /* 0x00006b00ff0477ac */ /* 0x000e620008000a00 */
[----:B------:R-:W-:Y:S01]  /*01d0*/  BSSY.RELIABLE B1, `(.L_x_11) ;  /* 0x0000095000017945 */ /* 0x000fe20003800100 */
[----:B------:R-:W-:-:S02]  /*01e0*/  IMAD R29, R26, UR10, RZ ;  /* 0x0000000a1a1d7c24 */ /* 0x000fc4000f8e02ff */
[----:B------:R-:W2:Y:S08]  /*01f0*/  I2F.RP R9, R5 ;  /* 0x0000000500097306 */ /* 0x000eb00000209400 */
[----:B0-----:R-:W0:Y:S08]  /*0200*/  MUFU.RCP R8, R8 ;  /* 0x0000000800087308 */ /* 0x001e300000001000 */
[----:B--2---:R-:W-:Y:S01]  /*0210*/  MUFU.RCP R9, R9 ;  /* 0x0000000900097308 */ /* 0x004fe20000001000 */
[----:B0-----:R-:W-:Y:S01]  /*0220*/  VIADD R6, R8, 0xffffffe ;  /* 0x0ffffffe08067836 */ /* 0x001fe20000000000 */
[----:B------:R-:W-:-:S06]  /*0230*/  IADD3 R8, PT, PT, RZ, -R12, RZ ;  /* 0x8000000cff087210 */ /* 0x000fcc0007ffe0ff */
[----:B------:R0:W2:Y:S02]  /*0240*/  F2I.FTZ.U32.TRUNC.NTZ R7, R6 ;  /* 0x0000000600077305 */ /* 0x0000a4000021f000 */
[----:B0-----:R-:W-:Y:S02]  /*0250*/  IMAD.MOV.U32 R6, RZ, RZ, RZ ;  /* 0x000000ffff067224 */ /* 0x001fe400078e00ff */
[----:B--2---:R-:W-:-:S04]  /*0260*/  IMAD.MOV R10, RZ, RZ, -R7 ;  /* 0x000000ffff0a7224 */ /* 0x004fc800078e0a07 */
[----:B------:R-:W-:Y:S01]  /*0270*/  IMAD R15, R10, R13, RZ ;  /* 0x0000000d0a0f7224 */ /* 0x000fe200078e02ff */
[----:B------:R-:W-:-:S03]  /*0280*/  IABS R10, R0 ;  /* 0x00000000000a7213 */ /* 0x000fc60000000000 */
[----:B------:R-:W-:-:S04]  /*0290*/  IMAD.HI.U32 R7, R7, R15, R6 ;  /* 0x0000000f07077227 */ /* 0x000fc800078e0006 */
[----:B------:R-:W-:Y:S01]  /*02a0*/  IMAD.MOV.U32 R6, RZ, RZ, R10 ;  /* 0x000000ffff067224 */ /* 0x000fe200078e000a */
[----:B------:R-:W-:-:S03]  /*02b0*/  IABS R10, R4 ;  /* 0x00000004000a7213 */ /* 0x000fc60000000000 */
[----:B------:R-:W-:-:S04]  /*02c0*/  IMAD.HI.U32 R7, R7, R6, RZ ;  /* 0x0000000607077227 */ /* 0x000fc800078e00ff */
[----:B------:R-:W-:Y:S02]  /*02d0*/  IMAD R6, R7, R8, R6 ;  /* 0x0000000807067224 */ /* 0x000fe400078e0206 */
[----:B------:R-:W-:-:S03]  /*02e0*/  VIADD R7, R9, 0xffffffe ;  /* 0x0ffffffe09077836 */ /* 0x000fc60000000000 */
[----:B------:R-:W-:-:S03]  /*02f0*/  ISETP.GT.U32.AND P0, PT, R13, R6, PT ;  /* 0x000000060d00720c */ /* 0x000fc60003f04070 */
[----:B------:R-:W0:Y:S10]  /*0300*/  F2I.FTZ.U32.TRUNC.NTZ R7, R7 ;  /* 0x0000000700077305 */ /* 0x000e34000021f000 */
[----:B------:R-:W-:Y:S01]  /*0310*/  @!P0 IMAD.IADD R6, R6, 0x1, -R13 ;  /* 0x0000000106068824 */ /* 0x000fe200078e0a0d */
[----:B------:R-:W-:-:S04]  /*0320*/  ISETP.NE.AND P0, PT, R14, RZ, PT ;  /* 0x000000ff0e00720c */ /* 0x000fc80003f05270 */
[----:B------:R-:W-:Y:S02]  /*0330*/  ISETP.GT.U32.AND P1, PT, R13, R6, PT ;  /* 0x000000060d00720c */ /* 0x000fe40003f24070 */
[----:B0-----:R-:W-:-:S11]  /*0340*/  IADD3 R8, PT, PT, RZ, -R7, RZ ;  /* 0x80000007ff087210 */ /* 0x001fd60007ffe0ff */
[----:B------:R-:W-:-:S04]  /*0350*/  @!P1 IMAD.IADD R6, R6, 0x1, -R13 ;  /* 0x0000000106069824 */ /* 0x000fc800078e0a0d */
[----:B------:R-:W-:Y:S02]  /*0360*/  IMAD.MOV.U32 R13, RZ, RZ, R6 ;  /* 0x000000ffff0d7224 */ /* 0x000fe400078e0006 */
[----:B------:R-:W-:Y:S02]  /*0370*/  IMAD.MOV.U32 R6, RZ, RZ, R8 ;  /* 0x000000ffff067224 */ /* 0x000fe400078e0008 */
[----:B------:R-:W-:Y:S01]  /*0380*/  @!P2 IMAD.MOV R13, RZ, RZ, -R13 ;  /* 0x000000ffff0da224 */ /* 0x000fe200078e0a0d */
[----:B------:R-:W-:Y:S01]  /*0390*/  @!P0 LOP3.LUT R13, RZ, R14, RZ, 0x33, !PT ;  /* 0x0000000eff0d8212 */ /* 0x000fe200078e33ff */
[----:B------:R-:W-:Y:S02]  /*03a0*/  IMAD R9, R6, R5, RZ ;  /* 0x0000000506097224 */ /* 0x000fe400078e02ff */
[----:B------:R-:W-:Y:S01]  /*03b0*/  IMAD.MOV.U32 R6, RZ, RZ, RZ ;  /* 0x000000ffff067224 */ /* 0x000fe200078e00ff */
[----:B------:R-:W-:-:S03]  /*03c0*/  IABS R8, R13 ;  /* 0x0000000d00087213 */ /* 0x000fc60000000000 */
[----:B------:R-:W-:Y:S01]  /*03d0*/  IMAD.HI.U32 R7, R7, R9, R6 ;  /* 0x0000000907077227 */ /* 0x000fe200078e0006 */
[----:B------:R-:W-:Y:S02]  /*03e0*/  IADD3 R9, PT, PT, RZ, -R10, RZ ;  /* 0x8000000aff097210 */ /* 0x000fe40007ffe0ff */
[----:B------:R-:W-:Y:S02]  /*03f0*/  IABS R6, R3 ;  /* 0x0000000300067213 */ /* 0x000fe40000000000 */
[----:B------:R-:W-:Y:S01]  /*0400*/  IABS R10, R2 ;  /* 0x00000002000a7213 */ /* 0x000fe20000000000 */
[----:B------:R-:W-:Y:S02]  /*0410*/  IMAD.HI.U32 R12, R7, R8, RZ ;  /* 0x00000008070c7227 */ /* 0x000fe400078e00ff */
[----:B------:R-:W0:Y:S02]  /*0420*/  I2F.RP R7, R6 ;  /* 0x0000000600077306 */ /* 0x000e240000209400 */
[----:B------:R-:W-:-:S05]  /*0430*/  IMAD R8, R12, R9, R8 ;  /* 0x000000090c087224 */ /* 0x000fca00078e0208 */
[----:B------:R-:W-:Y:S01]  /*0440*/  ISETP.GT.U32.AND P1, PT, R5, R8, PT ;  /* 0x000000080500720c */ /* 0x000fe20003f24070 */
[----:B0-----:R-:W0:-:S12]  /*0450*/  MUFU.RCP R7, R7 ;  /* 0x0000000700077308 */ /* 0x001e180000001000 */
[----:B------:R-:W-:Y:S02]  /*0460*/  @!P1 IMAD.IADD R8, R8, 0x1, -R5 ;  /* 0x0000000108089824 */ /* 0x000fe400078e0a05 */
[----:B------:R-:W-:Y:S01]  /*0470*/  @!P1 VIADD R12, R12, 0x1 ;  /* 0x000000010c0c9836 */ /* 0x000fe20000000000 */
[----:B------:R-:W-:Y:S02]  /*0480*/  ISETP.NE.AND P1, PT, R4, RZ, PT ;  /* 0x000000ff0400720c */ /* 0x000fe40003f25270 */
[----:B------:R-:W-:Y:S02]  /*0490*/  ISETP.GE.U32.AND P0, PT, R8, R5, PT ;  /* 0x000000050800720c */ /* 0x000fe40003f06070 */
[----:B------:R-:W-:-:S04]  /*04a0*/  LOP3.LUT R5, R13, R4, RZ, 0x3c, !PT ;  /* 0x000000040d057212 */ /* 0x000fc800078e3cff */
[----:B------:R-:W-:Y:S01]  /*04b0*/  ISETP.GE.AND P2, PT, R5, RZ, PT ;  /* 0x000000ff0500720c */ /* 0x000fe20003f46270 */
[----:B0-----:R-:W-:-:S04]  /*04c0*/  VIADD R8, R7, 0xffffffe ;  /* 0x0ffffffe07087836 */ /* 0x001fc80000000000 */
[----:B------:R-:W0:Y:S02]  /*04d0*/  F2I.FTZ.U32.TRUNC.NTZ R5, R8 ;  /* 0x0000000800057305 */ /* 0x000e24000021f000 */
[----:B------:R-:W-:-:S06]  /*04e0*/  @P0 VIADD R12, R12, 0x1 ;  /* 0x000000010c0c0836 */ /* 0x000fcc0000000000 */
[----:B------:R-:W-:Y:S02]  /*04f0*/  @!P2 IADD3 R12, PT, PT, -R12, RZ, RZ ;  /* 0x000000ff0c0ca210 */ /* 0x000fe40007ffe1ff */
[----:B------:R-:W-:-:S05]  /*0500*/  @!P1 LOP3.LUT R12, RZ, R4, RZ, 0x33, !PT ;  /* 0x00000004ff0c9212 */ /* 0x000fca00078e33ff */
[----:B------:R-:W-:Y:S02]  /*0510*/  IMAD.MOV R7, RZ, RZ, -R12 ;  /* 0x000000ffff077224 */ /* 0x000fe400078e0a0c */
[----:B0-----:R-:W-:Y:S02]  /*0520*/  IMAD.MOV R9, RZ, RZ, -R5 ;  /* 0x000000ffff097224 */ /* 0x001fe400078e0a05 */
[----:B------:R-:W-:Y:S02]  /*0530*/  IMAD R14, R4, R7, R13 ;  /* 0x00000007040e7224 */ /* 0x000fe400078e020d */
[----:B------:R-:W-:Y:S01]  /*0540*/  IMAD R7, R9, R6, RZ ;  /* 0x0000000609077224 */ /* 0x000fe200078e02ff */
[----:B------:R-:W-:Y:S01]  /*0550*/  IABS R9, R3 ;  /* 0x0000000300097213 */ /* 0x000fe20000000000 */
[----:B------:R-:W-:Y:S01]  /*0560*/  IMAD.MOV.U32 R4, RZ, RZ, RZ ;  /* 0x000000ffff047224 */ /* 0x000fe200078e00ff */
[----:B------:R-:W-:-:S03]  /*0570*/  IABS R8, R14 ;  /* 0x0000000e00087213 */ /* 0x000fc60000000000 */
[----:B------:R-:W-:Y:S01]  /*0580*/  IMAD.HI.U32 R4, R5, R7, R4 ;  /* 0x0000000705047227 */ /* 0x000fe200078e0004 */
[----:B------:R-:W-:Y:S01]  /*0590*/  MOV R5, R8 ;  /* 0x0000000800057202 */ /* 0x000fe20000000f00 */
[----:B------:R-:W0:Y:S02]  /*05a0*/  I2F.RP R7, R10 ;  /* 0x0000000a00077306 */ /* 0x000e240000209400 */
[----:B------:R-:W-:Y:S02]  /*05b0*/  IMAD.MOV R9, RZ, RZ, -R9 ;  /* 0x000000ffff097224 */ /* 0x000fe400078e0a09 */
[----:B------:R-:W-:Y:S01]  /*05c0*/  IMAD.HI.U32 R17, R4, R5, RZ ;  /* 0x0000000504117227 */ /* 0x000fe200078e00ff */
[----:B------:R-:W-:-:S03]  /*05d0*/  LOP3.LUT R4, R14, R3, RZ, 0x3c, !PT ;  /* 0x000000030e047212 */ /* 0x000fc600078e3cff */
[----:B------:R-:W-:Y:S01]  /*05e0*/  IMAD.MOV.U32 R8, RZ, RZ, R9 ;  /* 0x000000ffff087224 */ /* 0x000fe200078e0009 */
[----:B------:R-:W-:-:S03]  /*05f0*/  ISETP.GE.AND P2, PT, R4, RZ, PT ;  /* 0x000000ff0400720c */ /* 0x000fc60003f46270 */
[----:B------:R-:W-:Y:S01]  /*0600*/  IMAD R5, R17, R8, R5 ;  /* 0x0000000811057224 */ /* 0x000fe200078e0205 */
[----:B0-----:R-:W0:Y:S04]  /*0610*/  MUFU.RCP R7, R7 ;  /* 0x0000000700077308 */ /* 0x001e280000001000 */
[----:B------:R-:W-:-:S13]  /*0620*/  ISETP.GT.U32.AND P1, PT, R6, R5, PT ;  /* 0x000000050600720c */ /* 0x000fda0003f24070 */
[----:B------:R-:W-:Y:S02]  /*0630*/  @!P1 IMAD.IADD R5, R5, 0x1, -R6 ;  /* 0x0000000105059824 */ /* 0x000fe400078e0a06 */
[----:B------:R-:W-:Y:S01]  /*0640*/  @!P1 VIADD R17, R17, 0x1 ;  /* 0x0000000111119836 */ /* 0x000fe20000000000 */
[----:B------:R-:W-:Y:S02]  /*0650*/  ISETP.NE.AND P1, PT, R3, RZ, PT ;  /* 0x000000ff0300720c */ /* 0x000fe40003f25270 */
[----:B------:R-:W-:Y:S01]  /*0660*/  ISETP.GE.U32.AND P0, PT, R5, R6, PT ;  /* 0x000000060500720c */ /* 0x000fe20003f06070 */
[----:B0-----:R-:W-:-:S06]  /*0670*/  VIADD R5, R7, 0xffffffe ;  /* 0x0ffffffe07057836 */ /* 0x001fcc0000000000 */
[----:B------:R-:W0:Y:S06]  /*0680*/  F2I.FTZ.U32.TRUNC.NTZ R5, R5 ;  /* 0x0000000500057305 */ /* 0x000e2c000021f000 */
[----:B------:R-:W-:-:S05]  /*0690*/  @P0 IADD3 R17, PT, PT, R17, 0x1, RZ ;  /* 0x0000000111110810 */ /* 0x000fca0007ffe0ff */
[----:B------:R-:W-:Y:S01]  /*06a0*/  @!P2 IMAD.MOV R17, RZ, RZ, -R17 ;  /* 0x000000ffff11a224 */ /* 0x000fe200078e0a11 */
[----:B------:R-:W-:Y:S01]  /*06b0*/  @!P1 LOP3.LUT R17, RZ, R3, RZ, 0x33, !PT ;  /* 0x00000003ff119212 */ /* 0x000fe200078e33ff */
[----:B0-----:R-:W-:-:S04]  /*06c0*/  IMAD.MOV R7, RZ, RZ, -R5 ;  /* 0x000000ffff077224 */ /* 0x001fc800078e0a05 */
[----:B------:R-:W-:-:S04]  /*06d0*/  IMAD.MOV R4, RZ, RZ, -R17 ;  /* 0x000000ffff047224 */ /* 0x000fc800078e0a11 */
[----:B------:R-:W-:Y:S01]  /*06e0*/  IMAD R14, R3, R4, R14 ;  /* 0x00000004030e7224 */ /* 0x000fe200078e020e */
[----:B------:R-:W-:Y:S01]  /*06f0*/  IABS R4, R2 ;  /* 0x0000000200047213 */ /* 0x000fe20000000000 */
[----:B------:R-:W-:-:S03]  /*0700*/  IMAD R3, R7, R10, RZ ;  /* 0x0000000a07037224 */ /* 0x000fc600078e02ff */
[----:B------:R-:W-:Y:S01]  /*0710*/  IABS R6, R14 ;  /* 0x0000000e00067213 */ /* 0x000fe20000000000 */
[----:B------:R-:W-:Y:S02]  /*0720*/  IMAD.MOV R7, RZ, RZ, -R4 ;  /* 0x000000ffff077224 */ /* 0x000fe400078e0a04 */
[----:B------:R-:W-:-:S05]  /*0730*/  HFMA2 R4, -RZ, RZ, 0, 0 ;  /* 0x00000000ff047431 */ /* 0x000fca00000001ff */
[----:B------:R-:W-:-:S04]  /*0740*/  IMAD.HI.U32 R4, R5, R3, R4 ;  /* 0x0000000305047227 */ /* 0x000fc800078e0004 */
[----:B------:R-:W-:Y:S02]  /*0750*/  IMAD.MOV.U32 R3, RZ, RZ, R6 ;  /* 0x000000ffff037224 */ /* 0x000fe400078e0006 */
[----:B------:R-:W-:Y:S02]  /*0760*/  IMAD.MOV.U32 R5, RZ, RZ, R7 ;  /* 0x000000ffff057224 */ /* 0x000fe400078e0007 */
[----:B------:R-:W-:-:S04]  /*0770*/  IMAD.HI.U32 R18, R4, R3, RZ ;  /* 0x0000000304127227 */ /* 0x000fc800078e00ff */
[----:B------:R-:W-:Y:S02]  /*0780*/  IMAD R3, R18, R5, R3 ;  /* 0x0000000512037224 */ /* 0x000fe400078e0203 */
[----:B------:R-:W-:-:S03]  /*0790*/  IMAD.MOV.U32 R7, RZ, RZ, -0x1 ;  /* 0xffffffffff077424 */ /* 0x000fc600078e00ff */
[----:B------:R-:W-:-:S13]  /*07a0*/  ISETP.GT.U32.AND P1, PT, R10, R3, PT ;  /* 0x000000030a00720c */ /* 0x000fda0003f24070 */
[----:B------:R-:W-:Y:S02]  /*07b0*/  @!P1 IMAD.IADD R3, R3, 0x1, -R10 ;  /* 0x0000000103039824 */ /* 0x000fe400078e0a0a */
[----:B------:R-:W-:Y:S01]  /*07c0*/  @!P1 VIADD R18, R18, 0x1 ;  /* 0x0000000112129836 */ /* 0x000fe20000000000 */
[----:B------:R-:W-:Y:S02]  /*07d0*/  ISETP.NE.AND P1, PT, R2, RZ, PT ;  /* 0x000000ff0200720c */ /* 0x000fe40003f25270 */
[----:B------:R-:W-:Y:S02]  /*07e0*/  ISETP.GE.U32.AND P0, PT, R3, R10, PT ;  /* 0x0000000a0300720c */ /* 0x000fe40003f06070 */
[----:B------:R-:W-:-:S04]  /*07f0*/  LOP3.LUT R3, R14, R2, RZ, 0x3c, !PT ;  /* 0x000000020e037212 */ /* 0x000fc800078e3cff */
[----:B------:R-:W-:Y:S02]  /*0800*/  ISETP.GE.AND P2, PT, R3, RZ, PT ;  /* 0x000000ff0300720c */ /* 0x000fe40003f46270 */
[----:B------:R-:W-:-:S04]  /*0810*/  SHF.R.S32.HI R3, RZ, 0x1f, R14 ;  /* 0x0000001fff037819 */ /* 0x000fc8000001140e */
[----:B------:R-:W-:Y:S02]  /*0820*/  LEA.HI R3, R3, R14, RZ, 0x2 ;  /* 0x0000000e03037211 */ /* 0x000fe400078f10ff */
[----:B------:R-:W-:Y:S02]  /*0830*/  @P0 IADD3 R18, PT, PT, R18, 0x1, RZ ;  /* 0x0000000112120810 */ /* 0x000fe40007ffe0ff */
[----:B------:R-:W-:-:S03]  /*0840*/  LOP3.LUT R3, R3, 0xfffffffc, RZ, 0xc0, !PT ;  /* 0xfffffffc03037812 */ /* 0x000fc600078ec0ff */
[----:B------:R-:W-:Y:S01]  /*0850*/  @!P2 IMAD.MOV R18, RZ, RZ, -R18 ;  /* 0x000000ffff12a224 */ /* 0x000fe200078e0a12 */
[----:B------:R-:W-:-:S05]  /*0860*/  @!P1 LOP3.LUT R18, RZ, R2, RZ, 0x33, !PT ;  /* 0x00000002ff129212 */ /* 0x000fca00078e33ff */
[----:B------:R-:W-:-:S04]  /*0870*/  IMAD.MOV R5, RZ, RZ, -R18 ;  /* 0x000000ffff057224 */ /* 0x000fc800078e0a12 */
[----:B------:R-:W-:Y:S02]  /*0880*/  IMAD R2, R2, R5, R14 ;  /* 0x0000000502027224 */ /* 0x000fe400078e020e */
[----:B------:R-:W-:-:S03]  /*0890*/  IMAD.IADD R5, R14, 0x1, -R3 ;  /* 0x000000010e057824 */ /* 0x000fc600078e0a03 */
[----:B------:R-:W-:Y:S02]  /*08a0*/  SHF.R.S32.HI R3, RZ, 0x1f, R2 ;  /* 0x0000001fff037819 */ /* 0x000fe40000011402 */
[----:B------:R-:W-:Y:S02]  /*08b0*/  ISETP.GT.AND P0, PT, R5, 0x1, PT ;  /* 0x000000010500780c */ /* 0x000fe40003f04270 */
[----:B------:R-:W-:-:S04]  /*08c0*/  LEA.HI R3, R3, R2, RZ, 0x2 ;  /* 0x0000000203037211 */ /* 0x000fc800078f10ff */
[----:B------:R-:W-:-:S07]  /*08d0*/  SHF.R.S32.HI R19, RZ, 0x2, R3 ;  /* 0x00000002ff137819 */ /* 0x000fce0000011403 */
[----:B-1----:R-:W-:Y:S05]  /*08e0*/  @P0 BRA `(.L_x_12) ;  /* 0x0000000000400947 */ /* 0x002fea0003800000 */
[----:B------:R-:W-:Y:S01]  /*08f0*/  ISETP.NE.AND P0, PT, R5, RZ, PT ;  /* 0x000000ff0500720c */ /* 0x000fe20003f05270 */
[----:B------:R-:W-:Y:S01]  /*0900*/  IMAD.MOV.U32 R8, RZ, RZ, 0x2 ;  /* 0x00000002ff087424 */ /* 0x000fe200078e00ff */
[----:B------:R-:W-:Y:S01]  /*0910*/  MOV R4, 0x1 ;  /* 0x0000000100047802 */ /* 0x000fe20000000f00 */
[----:B------:R-:W-:Y:S01]  /*0920*/  IMAD.MOV.U32 R6, RZ, RZ, 0x3 ;  /* 0x00000003ff067424 */ /* 0x000fe200078e00ff */
[----:B------:R-:W-:Y:S01]  /*0930*/  MOV R15, 0x2 ;  /* 0x00000002000f7802 */ /* 0x000fe20000000f00 */
[----:B------:R-:W-:Y:S02]  /*0940*/  IMAD.MOV.U32 R13, RZ, RZ, R5 ;  /* 0x000000ffff0d7224 */ /* 0x000fe400078e0005 */
[----:B------:R-:W-:-:S06]  /*0950*/  IMAD.MOV.U32 R14, RZ, RZ, 0x1 ;  /* 0x00000001ff0e7424 */ /* 0x000fcc00078e00ff */
[----:B------:R-:W-:Y:S05]  /*0960*/  @!P0 BRA `(.L_x_13) ;  /* 0x00000000006c8947 */ /* 0x000fea0003800000 */
[----:B------:R-:W-:-:S13]  /*0970*/  ISETP.NE.AND P0, PT, R5, 0x1, PT ;  /* 0x000000010500780c */ /* 0x000fda0003f05270 */
[----:B------:R-:W-:Y:S05]  /*0980*/  @P0 BREAK.RELIABLE B1 ;  /* 0x0000000000010942 */ /* 0x000fea0003800100 */
[----:B------:R-:W-:Y:S05]  /*0990*/  @P0 BRA `(.L_x_14) ;  /* 0x0000001000ec0947 */ /* 0x000fea0003800000 */
[----:B------:R-:W-:Y:S02]  /*09a0*/  IMAD.MOV.U32 R15, RZ, RZ, 0x4 ;  /* 0x00000004ff0f7424 */ /* 0x000fe400078e00ff */
[----:B------:R-:W-:Y:S02]  /*09b0*/  IMAD.MOV.U32 R4, RZ, RZ, RZ ;  /* 0x000000ffff047224 */ /* 0x000fe400078e00ff */
[----:B------:R-:W-:Y:S02]  /*09c0*/  IMAD.MOV.U32 R13, RZ, RZ, RZ ;  /* 0x000000ffff0d7224 */ /* 0x000fe400078e00ff */
[----:B------:R-:W-:Y:S01]  /*09d0*/  IMAD.MOV.U32 R14, RZ, RZ, 0x3 ;  /* 0x00000003ff0e7424 */ /* 0x000fe200078e00ff */
[----:B------:R-:W-:Y:S06]  /*09e0*/  BRA `(.L_x_13) ;  /* 0x00000000004c7947 */ /* 0x000fec0003800000 */
.L_x_12:
[----:B------:R-:W-:-:S04]  /*09f0*/  MOV R2, 0x2 ;  /* 0x0000000200027802 */ /* 0x000fc80000000f00 */
[----:B------:R-:W-:-:S05]  /*0a00*/  VIADDMNMX.U32 R2, R5, 0xfffffffe, R2, PT ;  /* 0xfffffffe05027846 */ /* 0x000fca0003800002 */
[----:B------:R-:W-:-:S04]  /*0a10*/  IMAD.SHL.U32 R4, R2, 0x4, RZ ;  /* 0x0000000402047824 */ /* 0x000fc800078e00ff */
[----:B------:R-:W0:Y:S02]  /*0a20*/  LDC R2, c[0x2][R4] ;  /* 0x0080000004027b82 */ /* 0x000e240000000800 */
[----:B0-----:R-:W-:-:S04]  /*0a30*/  SHF.R.S32.HI R3, RZ, 0x1f, R2 ;  /* 0x0000001fff037819 */ /* 0x001fc80000011402 */
.L_x_38:
[----:B------:R-:W-:Y:S05]  /*0a40*/  BRX R2 -0xa50                                  (*"BRANCH_TARGETS .L_x_39,.L_x_40,.L_x_41"*) ;  /* 0xfffffff4026c7949 */ /* 0x000fea000383ffff */
.L_x_40:
[----:B------:R-:W-:Y:S01]  /*0a50*/  IMAD.MOV.U32 R15, RZ, RZ, 0x5 ;  /* 0x00000005ff0f7424 */ /* 0x000fe200078e00ff */
[----:B------:R-:W-:Y:S01]  /*0a60*/  MOV R8, 0x1 ;  /* 0x0000000100087802 */ /* 0x000fe20000000f00 */
[----:B------:R-:W-:Y:S02]  /*0a70*/  IMAD.MOV.U32 R14, RZ, RZ, 0x4 ;  /* 0x00000004ff0e7424 */ /* 0x000fe400078e00ff */
[----:B------:R-:W-:Y:S02]  /*0a80*/  IMAD.MOV.U32 R4, RZ, RZ, RZ ;  /* 0x000000ffff047224 */ /* 0x000fe400078e00ff */
[----:B------:R-:W-:Y:S02]  /*0a90*/  IMAD.MOV.U32 R6, RZ, RZ, 0x2 ;  /* 0x00000002ff067424 */ /* 0x000fe400078e00ff */
[----:B------:R-:W-:Y:S01]  /*0aa0*/  IMAD.MOV.U32 R13, RZ, RZ, 0x2 ;  /* 0x00000002ff0d7424 */ /* 0x000fe200078e00ff */
[----:B------:R-:W-:Y:S06]  /*0ab0*/  BRA `(.L_x_13) ;  /* 0x0000000000187947 */ /* 0x000fec0003800000 */
.L_x_39:
[----:B------:R-:W-:Y:S02]  /*0ac0*/  HFMA2 R8, -RZ, RZ, 0, 5.9604644775390625e-08 ;  /* 0x00000001ff087431 */ /* 0x000fe400000001ff */
[----:B------:R-:W-:Y:S02]  /*0ad0*/  IMAD.MOV.U32 R15, RZ, RZ, 0x5 ;  /* 0x00000005ff0f7424 */ /* 0x000fe400078e00ff */
[----:B------:R-:W-:Y:S02]  /*0ae0*/  IMAD.MOV.U32 R4, RZ, RZ, RZ ;  /* 0x000000ffff047224 */ /* 0x000fe400078e00ff */
[----:B------:R-:W-:Y:S02]  /*0af0*/  IMAD.MOV.U32 R6, RZ, RZ, 0x3 ;  /* 0x00000003ff067424 */ /* 0x000fe400078e00ff */
[----:B------:R-:W-:Y:S02]  /*0b00*/  IMAD.MOV.U32 R13, RZ, RZ, 0x1 ;  /* 0x00000001ff0d7424 */ /* 0x000fe400078e00ff */
[----:B------:R-:W-:-:S07]  /*0b10*/  IMAD.MOV.U32 R14, RZ, RZ, 0x3 ;  /* 0x00000003ff0e7424 */ /* 0x000fce00078e00ff */
.L_x_13:
[----:B------:R-:W-:Y:S05]  /*0b20*/  BSYNC.RELIABLE B1 ;  /* 0x0000000000017941 */ /* 0x000fea0003800100 */
.L_x_11:
[----:B------:R-:W-:Y:S01]  /*0b30*/  IMAD.SHL.U32 R27, R4, 0x4, RZ ;  /* 0x00000004041b7824 */ /* 0x000fe200078e00ff */
[----:B------:R-:W-:-:S04]  /*0b40*/  SHF.L.U32 R28, R8, 0x2, RZ ;  /* 0x00000002081c7819 */ /* 0x000fc800000006ff */
[C---:B------:R-:W-:Y:S02]  /*0b50*/  ISETP.EQ.AND P4, PT, R27.reuse, -0x10, PT ;  /* 0xfffffff01b00780c */ /* 0x040fe40003f82270 */
[C---:B------:R-:W-:Y:S02]  /*0b60*/  ISETP.EQ.AND P3, PT, R27.reuse, -0xc, PT ;  /* 0xfffffff41b00780c */ /* 0x040fe40003f62270 */
[C---:B------:R-:W-:Y:S02]  /*0b70*/  ISETP.EQ.AND P2, PT, R27.reuse, -0x8, PT ;  /* 0xfffffff81b00780c */ /* 0x040fe40003f42270 */
[C---:B------:R-:W-:Y:S02]  /*0b80*/  ISETP.EQ.AND P1, PT, R27.reuse, -0x4, PT ;  /* 0xfffffffc1b00780c */ /* 0x040fe40003f22270 */
[C---:B------:R-:W-:Y:S02]  /*0b90*/  ISETP.EQ.AND P5, PT, R27.reuse, -0x20, PT ;  /* 0xffffffe01b00780c */ /* 0x040fe40003fa2270 */
[----:B------:R-:W-:-:S02]  /*0ba0*/  ISETP.EQ.AND P0, PT, R27, RZ, PT ;  /* 0x000000ff1b00720c */ /* 0x000fc40003f02270 */
[C---:B------:R-:W-:Y:S02]  /*0bb0*/  ISETP.EQ.AND P6, PT, R27.reuse, -0x1c, PT ;  /* 0xffffffe41b00780c */ /* 0x040fe40003fc2270 */
[----:B------:R-:W-:Y:S01]  /*0bc0*/  @P4 MOV R7, R12 ;  /* 0x0000000c00074202 */ /* 0x000fe20000000f00 */
[----:B------:R-:W-:Y:S01]  /*0bd0*/  @P3 IMAD.MOV.U32 R7, RZ, RZ, R17 ;  /* 0x000000ffff073224 */ /* 0x000fe200078e0011 */
[----:B------:R-:W-:Y:S01]  /*0be0*/  P2R R2, PR, RZ, 0x8 ;  /* 0x00000008ff027803 */ /* 0x000fe20000000000 */
[----:B------:R-:W-:Y:S01]  /*0bf0*/  @P2 IMAD.MOV.U32 R7, RZ, RZ, R18 ;  /* 0x000000ffff072224 */ /* 0x000fe200078e0012 */
[C---:B------:R-:W-:Y:S01]  /*0c00*/  ISETP.EQ.AND P3, PT, R27.reuse, 0x4, PT ;  /* 0x000000041b00780c */ /* 0x040fe20003f62270 */
[----:B------:R-:W-:Y:S02]  /*0c10*/  @P1 IMAD.MOV.U32 R7, RZ, RZ, R19 ;  /* 0x000000ffff071224 */ /* 0x000fe400078e0013 */
[--C-:B------:R-:W-:Y:S01]  /*0c20*/  @P5 IMAD.MOV.U32 R10, RZ, RZ, R12.reuse ;  /* 0x000000ffff0a5224 */ /* 0x100fe200078e000c */
[----:B------:R-:W-:Y:S01]  /*0c30*/  ISETP.EQ.AND P5, PT, R27, -0x18, PT ;  /* 0xffffffe81b00780c */ /* 0x000fe20003fa2270 */
[----:B------:R-:W-:-:S02]  /*0c40*/  @P0 IMAD.MOV.U32 R16, RZ, RZ, R12 ;  /* 0x000000ffff100224 */ /* 0x000fc400078e000c */
[----:B------:R-:W0:Y:S01]  /*0c50*/  @P0 LDC R7, c[0x0][0x394] ;  /* 0x0000e500ff070b82 */ /* 0x000e220000000800 */
[----:B------:R-:W-:Y:S02]  /*0c60*/  @P6 MOV R10, R17 ;  /* 0x00000011000a6202 */ /* 0x000fe40000000f00 */
[----:B------:R-:W-:-:S07]  /*0c70*/  ISETP.EQ.AND P6, PT, R27, 0x8, PT ;  /* 0x000000081b00780c */ /* 0x000fce0003fc2270 */
[----:B------:R-:W-:Y:S01]  /*0c80*/  @P5 IMAD.MOV.U32 R10, RZ, RZ, R18 ;  /* 0x000000ffff0a5224 */ /* 0x000fe200078e0012 */
[----:B------:R-:W-:Y:S01]  /*0c90*/  ISETP.EQ.AND P5, PT, R27, -0x14, PT ;  /* 0xffffffec1b00780c */ /* 0x000fe20003fa2270 */
[----:B0-----:R-:W0:-:S12]  /*0ca0*/  @P3 LDC R7, c[0x0][0x398] ;  /* 0x0000e600ff073b82 */ /* 0x001e180000000800 */
[----:B------:R-:W-:Y:S01]  /*0cb0*/  @P5 IMAD.MOV.U32 R10, RZ, RZ, R19 ;  /* 0x000000ffff0a5224 */ /* 0x000fe200078e0013 */
[C---:B------:R-:W-:Y:S02]  /*0cc0*/  ISETP.EQ.AND P5, PT, R27.reuse, 0x4, PT ;  /* 0x000000041b00780c */ /* 0x040fe40003fa2270 */
[----:B------:R-:W-:-:S03]  /*0cd0*/  ISETP.EQ.AND P3, PT, R27, 0xc, PT ;  /* 0x0000000c1b00780c */ /* 0x000fc60003f62270 */
[----:B------:R-:W1:Y:S01]  /*0ce0*/  @P4 LDC R10, c[0x0][0x394] ;  /* 0x0000e500ff0a4b82 */ /* 0x000e620000000800 */
[----:B------:R-:W-:-:S07]  /*0cf0*/  ISETP.EQ.AND P4, PT, R27, 0x10, PT ;  /* 0x000000101b00780c */ /* 0x000fce0003f82270 */
[----:B------:R-:W-:Y:S01]  /*0d00*/  @P5 IMAD.MOV.U32 R16, RZ, RZ, R17 ;  /* 0x000000ffff105224 */ /* 0x000fe200078e0011 */
[----:B------:R-:W-:Y:S01]  /*0d10*/  @P6 MOV R16, R18 ;  /* 0x0000001200106202 */ /* 0x000fe20000000f00 */
[----:B------:R-:W-:Y:S01]  /*0d20*/  @P3 IMAD.MOV.U32 R16, RZ, RZ, R19 ;  /* 0x000000ffff103224 */ /* 0x000fe200078e0013 */
[----:B------:R-:W-:-:S05]  /*0d30*/  ISETP.EQ.AND P5, PT, R27, 0x18, PT ;  /* 0x000000181b00780c */ /* 0x000fca0003fa2270 */
[----:B------:R-:W2:Y:S08]  /*0d40*/  @P4 LDC R16, c[0x0][0x394] ;  /* 0x0000e500ff104b82 */ /* 0x000eb00000000800 */
[----:B0-----:R-:W0:Y:S01]  /*0d50*/  @P6 LDC R7, c[0x0][0x39c] ;  /* 0x0000e700ff076b82 */ /* 0x001e220000000800 */
[----:B------:R-:W-:-:S13]  /*0d60*/  ISETP.EQ.AND P6, PT, R27, 0x14, PT ;  /* 0x000000141b00780c */ /* 0x000fda0003fc2270 */
[----:B--2---:R-:W2:Y:S08]  /*0d70*/  @P6 LDC R16, c[0x0][0x398] ;  /* 0x0000e600ff106b82 */ /* 0x004eb00000000800 */
[----:B0-----:R-:W0:Y:S01]  /*0d80*/  @P3 LDC R7, c[0x0][0x3a0] ;  /* 0x0000e800ff073b82 */ /* 0x001e220000000800 */
[----:B------:R-:W-:-:S07]  /*0d90*/  ISETP.EQ.AND P3, PT, R27, 0x20, PT ;  /* 0x000000201b00780c */ /* 0x000fce0003f62270 */
[----:B--2---:R-:W2:Y:S01]  /*0da0*/  @P5 LDC R16, c[0x0][0x39c] ;  /* 0x0000e700ff105b82 */ /* 0x004ea20000000800 */
[----:B0-----:R-:W-:Y:S01]  /*0db0*/  @P4 IMAD.MOV.U32 R7, RZ, RZ, R29 ;  /* 0x000000ffff074224 */ /* 0x001fe200078e001d */
[C---:B------:R-:W-:Y:S01]  /*0dc0*/  ISETP.EQ.AND P4, PT, R27.reuse, 0x1c, PT ;  /* 0x0000001c1b00780c */ /* 0x040fe20003f82270 */
[----:B------:R-:W-:Y:S01]  /*0dd0*/  @P6 IMAD.MOV.U32 R7, RZ, RZ, R26 ;  /* 0x000000ffff076224 */ /* 0x000fe200078e001a */
[C---:B------:R-:W-:Y:S01]  /*0de0*/  ISETP.EQ.AND P6, PT, R27.reuse, 0x24, PT ;  /* 0x000000241b00780c */ /* 0x040fe20003fc2270 */
[----:B------:R-:W-:Y:S01]  /*0df0*/  @P5 IMAD.MOV.U32 R7, RZ, RZ, R11 ;  /* 0x000000ffff075224 */ /* 0x000fe200078e000b */
[----:B------:R-:W-:-:S09]  /*0e00*/  ISETP.EQ.AND P5, PT, R27, 0x28, PT ;  /* 0x000000281b00780c */ /* 0x000fd20003fa2270 */
[----:B------:R-:W-:Y:S01]  /*0e10*/  @P4 IMAD.MOV.U32 R7, RZ, RZ, 0x6 ;  /* 0x00000006ff074424 */ /* 0x000fe200078e00ff */
[----:B--2---:R-:W0:Y:S01]  /*0e20*/  @P4 LDC R16, c[0x0][0x3a0] ;  /* 0x0000e800ff104b82 */ /* 0x004e220000000800 */
[----:B------:R-:W-:-:S03]  /*0e30*/  ISETP.EQ.AND P4, PT, R27, 0x2c, PT ;  /* 0x0000002c1b00780c */ /* 0x000fc60003f82270 */
[-C--:B------:R-:W-:Y:S02]  /*0e40*/  IABS R9, R7.reuse ;  /* 0x0000000700097213 */ /* 0x080fe40000000000 */
[----:B------:R-:W-:Y:S02]  /*0e50*/  IABS R22, R7 ;  /* 0x0000000700167213 */ /* 0x000fe40000000000 */
[----:B------:R-:W2:Y:S08]  /*0e60*/  I2F.RP R21, R9 ;  /* 0x0000000900157306 */ /* 0x000eb00000209400 */
[----:B--2---:R-:W2:Y:S01]  /*0e70*/  MUFU.RCP R21, R21 ;  /* 0x0000001500157308 */ /* 0x004ea20000001000 */
[----:B0-----:R-:W-:Y:S01]  /*0e80*/  @P3 IMAD.MOV.U32 R16, RZ, RZ, R29 ;  /* 0x000000ffff103224 */ /* 0x001fe200078e001d */
[----:B------:R-:W-:-:S02]  /*0e90*/  ISETP.NE.AND P3, PT, R2, RZ, PT ;  /* 0x000000ff0200720c */ /* 0x000fc40003f65270 */
[----:B------:R-:W-:Y:S01]  /*0ea0*/  @P6 MOV R16, R26 ;  /* 0x0000001a00106202 */ /* 0x000fe20000000f00 */
[----:B------:R-:W-:Y:S01]  /*0eb0*/  @P5 IMAD.MOV.U32 R16, RZ, RZ, R11 ;  /* 0x000000ffff105224 */ /* 0x000fe200078e000b */
[C---:B------:R-:W-:Y:S01]  /*0ec0*/  ISETP.EQ.AND P5, PT, R28.reuse, 0x4, PT ;  /* 0x000000041c00780c */ /* 0x040fe20003fa2270 */
[----:B------:R-:W-:Y:S01]  /*0ed0*/  @P4 IMAD.MOV.U32 R16, RZ, RZ, 0x6 ;  /* 0x00000006ff104424 */ /* 0x000fe200078e00ff */
[C---:B------:R-:W-:Y:S02]  /*0ee0*/  ISETP.EQ.AND P6, PT, R28.reuse, 0x8, PT ;  /* 0x000000081c00780c */ /* 0x040fe40003fc2270 */
[----:B------:R-:W-:Y:S02]  /*0ef0*/  ISETP.EQ.AND P4, PT, R28, 0x1c, PT ;  /* 0x0000001c1c00780c */ /* 0x000fe40003f82270 */
[----:B------:R-:W-:-:S03]  /*0f00*/  P2R R31, PR, RZ, 0x20 ;  /* 0x00000020ff1f7803 */ /* 0x000fc60000000000 */
[----:B-1----:R-:W0:Y:S01]  /*0f10*/  @P3 LDC R10, c[0x0][0x398] ;  /* 0x0000e600ff0a3b82 */ /* 0x002e220000000800 */
[----:B--2---:R-:W-:Y:S02]  /*0f20*/  IADD3 R2, PT, PT, R21, 0xffffffe, RZ ;  /* 0x0ffffffe15027810 */ /* 0x004fe40007ffe0ff */
[----:B------:R-:W-:Y:S02]  /*0f30*/  ISETP.EQ.AND P3, PT, R28, -0x1c, PT ;  /* 0xffffffe41c00780c */ /* 0x000fe40003f62270 */
[----:B------:R1:W2:Y:S02]  /*0f40*/  F2I.FTZ.U32.TRUNC.NTZ R3, R2 ;  /* 0x0000000200037305 */ /* 0x0002a4000021f000 */
[----:B-1----:R-:W-:Y:S02]  /*0f50*/  IMAD.MOV.U32 R2, RZ, RZ, RZ ;  /* 0x000000ffff027224 */ /* 0x002fe400078e00ff */
[----:B--2---:R-:W-:-:S04]  /*0f60*/  IMAD.MOV R20, RZ, RZ, -R3 ;  /* 0x000000ffff147224 */ /* 0x004fc800078e0a03 */
[----:B------:R-:W-:Y:S01]  /*0f70*/  IMAD R23, R20, R9, RZ ;  /* 0x0000000914177224 */ /* 0x000fe200078e02ff */
[----:B------:R-:W-:Y:S01]  /*0f80*/  IADD3 R20, PT, PT, R7, -0x1, R16 ;  /* 0xffffffff07147810 */ /* 0x000fe20007ffe010 */
[----:B0-----:R-:W0:Y:S02]  /*0f90*/  @P2 LDC R10, c[0x0][0x39c] ;  /* 0x0000e700ff0a2b82 */ /* 0x001e240000000800 */
[----:B------:R-:W-:Y:S01]  /*0fa0*/  IMAD.HI.U32 R3, R3, R23, R2 ;  /* 0x0000001703037227 */ /* 0x000fe200078e0002 */
[----:B------:R-:W-:-:S03]  /*0fb0*/  IABS R2, R20 ;  /* 0x0000001400027213 */ /* 0x000fc60000000000 */
[----:B------:R-:W-:Y:S02]  /*0fc0*/  IMAD.MOV R23, RZ, RZ, -R22 ;  /* 0x000000ffff177224 */ /* 0x000fe400078e0a16 */
[----:B------:R-:W-:-:S04]  /*0fd0*/  IMAD.HI.U32 R3, R3, R2, RZ ;  /* 0x0000000203037227 */ /* 0x000fc800078e00ff */
[----:B------:R-:W-:-:S05]  /*0fe0*/  IMAD R23, R3, R23, R2 ;  /* 0x0000001703177224 */ /* 0x000fca00078e0202 */
[----:B------:R-:W-:Y:S01]  /*0ff0*/  ISETP.GT.U32.AND P2, PT, R9, R23, PT ;  /* 0x000000170900720c */ /* 0x000fe20003f44070 */
[----:B0-----:R-:W0:-:S12]  /*1000*/  @P1 LDC R10, c[0x0][0x3a0] ;  /* 0x0000e800ff0a1b82 */ /* 0x001e180000000800 */
[----:B------:R-:W-:Y:S01]  /*1010*/  @!P2 IMAD.IADD R23, R23, 0x1, -R9 ;  /* 0x000000011717a824 */ /* 0x000fe200078e0a09 */
[----:B------:R-:W-:-:S04]  /*1020*/  ISETP.GE.AND P2, PT, R20, RZ, PT ;  /* 0x000000ff1400720c */ /* 0x000fc80003f46270 */
[----:B------:R-:W-:-:S13]  /*1030*/  ISETP.GT.U32.AND P1, PT, R9, R23, PT ;  /* 0x000000170900720c */ /* 0x000fda0003f24070 */
[----:B------:R-:W-:Y:S01]  /*1040*/  @!P1 IMAD.IADD R23, R23, 0x1, -R9 ;  /* 0x0000000117179824 */ /* 0x000fe200078e0a09 */
[----:B------:R-:W-:Y:S01]  /*1050*/  ISETP.NE.AND P1, PT, R7, RZ, PT ;  /* 0x000000ff0700720c */ /* 0x000fe20003f25270 */
[----:B0-----:R-:W-:Y:S01]  /*1060*/  @P0 IMAD.MOV.U32 R10, RZ, RZ, R29 ;  /* 0x000000ffff0a0224 */ /* 0x001fe200078e001d */
[C---:B------:R-:W-:Y:S01]  /*1070*/  ISETP.EQ.AND P0, PT, R28.reuse, -0x20, PT ;  /* 0xffffffe01c00780c */ /* 0x040fe20003f02270 */
[----:B------:R-:W-:Y:S01]  /*1080*/  @!P2 IMAD.MOV R23, RZ, RZ, -R23 ;  /* 0x000000ffff17a224 */ /* 0x000fe200078e0a17 */
[----:B------:R-:W-:-:S09]  /*1090*/  ISETP.EQ.AND P2, PT, R28, -0x18, PT ;  /* 0xffffffe81c00780c */ /* 0x000fd20003f42270 */
[----:B------:R-:W-:Y:S02]  /*10a0*/  @!P1 LOP3.LUT R23, RZ, R7, RZ, 0x33, !PT ;  /* 0x00000007ff179212 */ /* 0x000fe400078e33ff */
[C---:B------:R-:W-:Y:S01]  /*10b0*/  ISETP.EQ.AND P1, PT, R28.reuse, -0x14, PT ;  /* 0xffffffec1c00780c */ /* 0x040fe20003f22270 */
[----:B------:R-:W-:Y:S01]  /*10c0*/  @P0 IMAD.MOV.U32 R7, RZ, RZ, R12 ;  /* 0x000000ffff070224 */ /* 0x000fe200078e000c */
[C---:B------:R-:W-:Y:S01]  /*10d0*/  ISETP.EQ.AND P0, PT, R28.reuse, -0x10, PT ;  /* 0xfffffff01c00780c */ /* 0x040fe20003f02270 */
[----:B------:R-:W-:Y:S01]  /*10e0*/  IMAD.IADD R23, R23, 0x1, -R16 ;  /* 0x0000000117177824 */ /* 0x000fe200078e0a10 */
[----:B------:R-:W-:Y:S01]  /*10f0*/  @P3 MOV R7, R17 ;  /* 0x0000001100073202 */ /* 0x000fe20000000f00 */
[----:B------:R-:W-:Y:S01]  /*1100*/  @P2 IMAD.MOV.U32 R7, RZ, RZ, R18 ;  /* 0x000000ffff072224 */ /* 0x000fe200078e0012 */
[C---:B------:R-:W-:Y:S02]  /*1110*/  ISETP.EQ.AND P3, PT, R28.reuse, -0xc, PT ;  /* 0xfffffff41c00780c */ /* 0x040fe40003f62270 */
[----:B------:R-:W-:-:S05]  /*1120*/  ISETP.EQ.AND P2, PT, R28, -0x8, PT ;  /* 0xfffffff81c00780c */ /* 0x000fca0003f42270 */
[----:B------:R-:W-:Y:S01]  /*1130*/  @P1 IMAD.MOV.U32 R7, RZ, RZ, R19 ;  /* 0x000000ffff071224 */ /* 0x000fe200078e0013 */
[----:B------:R-:W-:Y:S01]  /*1140*/  ISETP.EQ.AND P1, PT, R28, -0x4, PT ;  /* 0xfffffffc1c00780c */ /* 0x000fe20003f22270 */
[----:B------:R-:W-:-:S04]  /*1150*/  @P0 IMAD.MOV.U32 R20, RZ, RZ, R12 ;  /* 0x000000ffff140224 */ /* 0x000fc800078e000c */
[----:B------:R-:W0:Y:S01]  /*1160*/  @P0 LDC R7, c[0x0][0x394] ;  /* 0x0000e500ff070b82 */ /* 0x000e220000000800 */
[----:B------:R-:W-:Y:S01]  /*1170*/  ISETP.EQ.AND P0, PT, R28, RZ, PT ;  /* 0x000000ff1c00720c */ /* 0x000fe20003f02270 */
[----:B------:R-:W-:Y:S01]  /*1180*/  @P3 IMAD.MOV.U32 R20, RZ, RZ, R17 ;  /* 0x000000ffff143224 */ /* 0x000fe200078e0011 */
[----:B------:R-:W-:-:S05]  /*1190*/  @P2 MOV R20, R18 ;  /* 0x0000001200142202 */ /* 0x000fca0000000f00 */
[----:B------:R-:W-:-:S06]  /*11a0*/  @P1 IMAD.MOV.U32 R20, RZ, RZ, R19 ;  /* 0x000000ffff141224 */ /* 0x000fcc00078e0013 */
[----:B------:R-:W1:Y:S01]  /*11b0*/  @P0 LDC R20, c[0x0][0x394] ;  /* 0x0000e500ff140b82 */ /* 0x000e620000000800 */
[----:B------:R-:W-:Y:S02]  /*11c0*/  @P0 IMAD.MOV.U32 R21, RZ, RZ, R12 ;  /* 0x000000ffff150224 */ /* 0x000fe400078e000c */
[----:B------:R-:W-:Y:S02]  /*11d0*/  @P5 IMAD.MOV.U32 R21, RZ, RZ, R17 ;  /* 0x000000ffff155224 */ /* 0x000fe400078e0011 */
[----:B------:R-:W-:-:S03]  /*11e0*/  @P6 IMAD.MOV.U32 R21, RZ, RZ, R18 ;  /* 0x000000ffff156224 */ /* 0x000fc600078e0012 */
[----:B0-----:R-:W0:Y:S01]  /*11f0*/  @P3 LDC R7, c[0x0][0x398] ;  /* 0x0000e600ff073b82 */ /* 0x001e220000000800 */
[----:B------:R-:W-:-:S07]  /*1200*/  ISETP.EQ.AND P3, PT, R28, 0x18, PT ;  /* 0x000000181c00780c */ /* 0x000fce0003f62270 */
[----:B-1----:R-:W1:Y:S08]  /*1210*/  @P5 LDC R20, c[0x0][0x398] ;  /* 0x0000e600ff145b82 */ /* 0x002e700000000800 */
[----:B0-----:R-:W0:Y:S01]  /*1220*/  @P2 LDC R7, c[0x0][0x39c] ;  /* 0x0000e700ff072b82 */ /* 0x001e220000000800 */
[----:B------:R-:W-:-:S07]  /*1230*/  ISETP.EQ.AND P2, PT, R28, 0x10, PT ;  /* 0x000000101c00780c */ /* 0x000fce0003f42270 */
[----:B-1----:R-:W1:Y:S01]  /*1240*/  @P6 LDC R20, c[0x0][0x39c] ;  /* 0x0000e700ff146b82 */ /* 0x002e620000000800 */
[----:B------:R-:W-:-:S07]  /*1250*/  ISETP.EQ.AND P6, PT, R28, 0x20, PT ;  /* 0x000000201c00780c */ /* 0x000fce0003fc2270 */
[----:B0-----:R-:W0:Y:S01]  /*1260*/  @P1 LDC R7, c[0x0][0x3a0] ;  /* 0x0000e800ff071b82 */ /* 0x001e220000000800 */
[----:B------:R-:W-:-:S04]  /*1270*/  ISETP.EQ.AND P1, PT, R28, 0xc, PT ;  /* 0x0000000c1c00780c */ /* 0x000fc80003f22270 */
[----:B------:R-:W-:-:S09]  /*1280*/  P2R R30, PR, RZ, 0x2 ;  /* 0x00000002ff1e7803 */ /* 0x000fd20000000000 */
[----:B-1----:R-:W1:Y:S01]  /*1290*/  @P1 LDC R20, c[0x0][0x3a0] ;  /* 0x0000e800ff141b82 */ /* 0x002e620000000800 */
[----:B------:R-:W-:-:S07]  /*12a0*/  @P1 MOV R21, R19 ;  /* 0x0000001300151202 */ /* 0x000fce0000000f00 */
[----:B------:R-:W2:Y:S01]  /*12b0*/  @P2 LDC R21, c[0x0][0x394] ;  /* 0x0000e500ff152b82 */ /* 0x000ea20000000800 */
[--C-:B0-----:R-:W-:Y:S02]  /*12c0*/  @P0 IMAD.MOV.U32 R7, RZ, RZ, R29.reuse ;  /* 0x000000ffff070224 */ /* 0x101fe400078e001d */
[----:B-1----:R-:W-:Y:S01]  /*12d0*/  @P2 IMAD.MOV.U32 R20, RZ, RZ, R29 ;  /* 0x000000ffff142224 */ /* 0x002fe200078e001d */
[----:B------:R-:W-:-:S13]  /*12e0*/  ISETP.EQ.AND P2, PT, R28, 0x14, PT ;  /* 0x000000141c00780c */ /* 0x000fda0003f42270 */
[----:B--2---:R-:W0:Y:S01]  /*12f0*/  @P2 LDC R21, c[0x0][0x398] ;  /* 0x0000e600ff152b82 */ /* 0x004e220000000800 */
[----:B------:R-:W-:Y:S01]  /*1300*/  @P2 IMAD.MOV.U32 R20, RZ, RZ, R26 ;  /* 0x000000ffff142224 */ /* 0x000fe200078e001a */
[----:B------:R-:W-:Y:S01]  /*1310*/  ISETP.EQ.AND P2, PT, R28, 0x24, PT ;  /* 0x000000241c00780c */ /* 0x000fe20003f42270 */
[----:B------:R-:W-:Y:S02]  /*1320*/  @P3 IMAD.MOV.U32 R20, RZ, RZ, R11 ;  /* 0x000000ffff143224 */ /* 0x000fe400078e000b */
[----:B------:R-:W-:-:S05]  /*1330*/  @P4 IMAD.MOV.U32 R20, RZ, RZ, 0x6 ;  /* 0x00000006ff144424 */ /* 0x000fca00078e00ff */
[-C--:B------:R-:W-:Y:S02]  /*1340*/  IABS R9, R20.reuse ;  /* 0x0000001400097213 */ /* 0x080fe40000000000 */
[----:B------:R-:W-:Y:S02]  /*1350*/  IABS R32, R20 ;  /* 0x0000001400207213 */ /* 0x000fe40000000000 */
[----:B------:R-:W1:Y:S01]  /*1360*/  I2F.RP R22, R9 ;  /* 0x0000000900167306 */ /* 0x000e620000209400 */
[----:B0-----:R-:W0:Y:S07]  /*1370*/  @P3 LDC R21, c[0x0][0x39c] ;  /* 0x0000e700ff153b82 */ /* 0x001e2e0000000800 */
[----:B-1----:R-:W1:Y:S02]  /*1380*/  MUFU.RCP R22, R22 ;  /* 0x0000001600167308 */ /* 0x002e640000001000 */
[----:B-1----:R-:W-:Y:S01]  /*1390*/  VIADD R2, R22, 0xffffffe ;  /* 0x0ffffffe16027836 */ /* 0x002fe20000000000 */
[----:B0-----:R-:W0:Y:S05]  /*13a0*/  @P4 LDC R21, c[0x0][0x3a0] ;  /* 0x0000e800ff154b82 */ /* 0x001e2a0000000800 */
[----:B------:R1:W2:Y:S02]  /*13b0*/  F2I.FTZ.U32.TRUNC.NTZ R3, R2 ;  /* 0x0000000200037305 */ /* 0x0002a4000021f000 */
[----:B-1----:R-:W-:-:S02]  /*13c0*/  IMAD.MOV.U32 R2, RZ, RZ, RZ ;  /* 0x000000ffff027224 */ /* 0x002fc400078e00ff */
[----:B--2---:R-:W-:-:S04]  /*13d0*/  IMAD.MOV R24, RZ, RZ, -R3 ;  /* 0x000000ffff187224 */ /* 0x004fc800078e0a03 */
[----:B------:R-:W-:Y:S02]  /*13e0*/  IMAD R25, R24, R9, RZ ;  /* 0x0000000918197224 */ /* 0x000fe400078e02ff */
[----:B0-----:R-:W-:Y:S01]  /*13f0*/  @P6 IMAD.MOV.U32 R21, RZ, RZ, R29 ;  /* 0x000000ffff156224 */ /* 0x001fe200078e001d */
[----:B------:R-:W-:Y:S01]  /*1400*/  @P2 MOV R21, R26 ;  /* 0x0000001a00152202 */ /* 0x000fe20000000f00 */
[----:B------:R-:W-:Y:S01]  /*1410*/  IMAD.HI.U32 R3, R3, R25, R2 ;  /* 0x0000001903037227 */ /* 0x000fe200078e0002 */
[----:B------:R-:W-:Y:S02]  /*1420*/  ISETP.EQ.AND P2, PT, R28, 0x28, PT ;  /* 0x000000281c00780c */ /* 0x000fe40003f42270 */
[----:B------:R-:W-:-:S11]  /*1430*/  IADD3 R2, PT, PT, RZ, -R32, RZ ;  /* 0x80000020ff027210 */ /* 0x000fd60007ffe0ff */
[----:B------:R-:W-:Y:S01]  /*1440*/  @P2 IMAD.MOV.U32 R21, RZ, RZ, R11 ;  /* 0x000000ffff152224 */ /* 0x000fe200078e000b */
[----:B------:R-:W-:-:S13]  /*1450*/  ISETP.EQ.AND P2, PT, R28, 0x2c, PT ;  /* 0x0000002c1c00780c */ /* 0x000fda0003f42270 */
[----:B------:R-:W-:-:S04]  /*1460*/  @P2 MOV R21, 0x6 ;  /* 0x0000000600152802 */ /* 0x000fc80000000f00 */
[----:B------:R-:W-:-:S04]  /*1470*/  IADD3 R25, PT, PT, R20, -0x1, R21 ;  /* 0xffffffff14197810 */ /* 0x000fc80007ffe015 */
[----:B------:R-:W-:-:S05]  /*1480*/  IABS R24, R25 ;  /* 0x0000001900187213 */ /* 0x000fca0000000000 */
[----:B------:R-:W-:-:S04]  /*1490*/  IMAD.HI.U32 R3, R3, R24, RZ ;  /* 0x0000001803037227 */ /* 0x000fc800078e00ff */
[----:B------:R-:W-:Y:S02]  /*14a0*/  IMAD R24, R3, R2, R24 ;  /* 0x0000000203187224 */ /* 0x000fe400078e0218 */
[----:B------:R-:W-:-:S03]  /*14b0*/  IMAD.SHL.U32 R3, R6, 0x4, RZ ;  /* 0x0000000406037824 */ /* 0x000fc600078e00ff */
[----:B------:R-:W-:Y:S02]  /*14c0*/  ISETP.GT.U32.AND P0, PT, R9, R24, PT ;  /* 0x000000180900720c */ /* 0x000fe40003f04070 */
[C---:B------:R-:W-:Y:S02]  /*14d0*/  ISETP.EQ.AND P4, PT, R3.reuse, RZ, PT ;  /* 0x000000ff0300720c */ /* 0x040fe40003f82270 */
[C---:B------:R-:W-:Y:S02]  /*14e0*/  ISETP.EQ.AND P3, PT, R3.reuse, 0x4, PT ;  /* 0x000000040300780c */ /* 0x040fe40003f62270 */
[C---:B------:R-:W-:Y:S02]  /*14f0*/  ISETP.EQ.AND P2, PT, R3.reuse, 0x8, PT ;  /* 0x000000080300780c */ /* 0x040fe40003f42270 */
[C---:B------:R-:W-:Y:S02]  /*1500*/  ISETP.EQ.AND P6, PT, R3.reuse, 0x10, PT ;  /* 0x000000100300780c */ /* 0x040fe40003fc2270 */
[----:B------:R-:W-:-:S02]  /*1510*/  ISETP.EQ.AND P1, PT, R3, 0x14, PT ;  /* 0x000000140300780c */ /* 0x000fc40003f22270 */
[----:B------:R-:W-:Y:S01]  /*1520*/  ISETP.EQ.AND P5, PT, R3, 0x18, PT ;  /* 0x000000180300780c */ /* 0x000fe20003fa2270 */
[----:B------:R-:W-:Y:S01]  /*1530*/  @!P0 IMAD.IADD R24, R24, 0x1, -R9 ;  /* 0x0000000118188824 */ /* 0x000fe200078e0a09 */
[----:B------:R-:W-:-:S04]  /*1540*/  P2R R2, PR, RZ, 0x10 ;  /* 0x00000010ff027803 */ /* 0x000fc80000000000 */
[----:B------:R-:W-:-:S13]  /*1550*/  ISETP.GT.U32.AND P0, PT, R9, R24, PT ;  /* 0x000000180900720c */ /* 0x000fda0003f04070 */
[----:B------:R-:W-:Y:S02]  /*1560*/  @!P0 IADD3 R24, PT, PT, R24, -R9, RZ ;  /* 0x8000000918188210 */ /* 0x000fe40007ffe0ff */
[----:B------:R-:W-:-:S13]  /*1570*/  ISETP.EQ.AND P0, PT, R3, -0x20, PT ;  /* 0xffffffe00300780c */ /* 0x000fda0003f02270 */
[----:B------:R-:W-:Y:S01]  /*1580*/  @P0 IMAD.MOV.U32 R9, RZ, RZ, R12 ;  /* 0x000000ffff090224 */ /* 0x000fe200078e000c */
[----:B------:R-:W-:-:S13]  /*1590*/  ISETP.EQ.AND P0, PT, R3, -0x1c, PT ;  /* 0xffffffe40300780c */ /* 0x000fda0003f02270 */
[----:B------:R-:W-:Y:S01]  /*15a0*/  @P0 IMAD.MOV.U32 R9, RZ, RZ, R17 ;  /* 0x000000ffff090224 */ /* 0x000fe200078e0011 */
[----:B------:R-:W-:-:S13]  /*15b0*/  ISETP.EQ.AND P0, PT, R3, -0x18, PT ;  /* 0xffffffe80300780c */ /* 0x000fda0003f02270 */
[----:B------:R-:W-:Y:S01]  /*15c0*/  @P0 IMAD.MOV.U32 R9, RZ, RZ, R18 ;  /* 0x000000ffff090224 */ /* 0x000fe200078e0012 */
[----:B------:R-:W-:-:S13]  /*15d0*/  ISETP.EQ.AND P0, PT, R3, -0x14, PT ;  /* 0xffffffec0300780c */ /* 0x000fda0003f02270 */
[----:B------:R-:W-:Y:S02]  /*15e0*/  @P0 MOV R9, R19 ;  /* 0x0000001300090202 */ /* 0x000fe40000000f00 */
[----:B------:R-:W-:-:S13]  /*15f0*/  ISETP.EQ.AND P0, PT, R3, -0x10, PT ;  /* 0xfffffff00300780c */ /* 0x000fda0003f02270 */
[----:B------:R-:W0:Y:S01]  /*1600*/  @P0 LDC R9, c[0x0][0x394] ;  /* 0x0000e500ff090b82 */ /* 0x000e220000000800 */
[----:B------:R-:W-:Y:S01]  /*1610*/  @P0 IMAD.MOV.U32 R22, RZ, RZ, R12 ;  /* 0x000000ffff160224 */ /* 0x000fe200078e000c */
[----:B------:R-:W-:Y:S01]  /*1620*/  ISETP.EQ.AND P0, PT, R3, -0xc, PT ;  /* 0xfffffff40300780c */ /* 0x000fe20003f02270 */
[----:B------:R-:W-:Y:S02]  /*1630*/  @P3 IMAD.MOV.U32 R12, RZ, RZ, R17 ;  /* 0x000000ffff0c3224 */ /* 0x000fe400078e0011 */
[----:B------:R-:W-:-:S10]  /*1640*/  @P2 IMAD.MOV.U32 R12, RZ, RZ, R18 ;  /* 0x000000ffff0c2224 */ /* 0x000fd400078e0012 */
[----:B------:R-:W-:Y:S01]  /*1650*/  @P0 IMAD.MOV.U32 R22, RZ, RZ, R17 ;  /* 0x000000ffff160224 */ /* 0x000fe200078e0011 */
[----:B0-----:R-:W0:Y:S01]  /*1660*/  @P0 LDC R9, c[0x0][0x398] ;  /* 0x0000e600ff090b82 */ /* 0x001e220000000800 */
[----:B------:R-:W-:-:S13]  /*1670*/  ISETP.EQ.AND P0, PT, R3, -0x8, PT ;  /* 0xfffffff80300780c */ /* 0x000fda0003f02270 */
[----:B------:R-:W-:Y:S01]  /*1680*/  @P0 IMAD.MOV.U32 R22, RZ, RZ, R18 ;  /* 0x000000ffff160224 */ /* 0x000fe200078e0012 */
[----:B0-----:R-:W0:Y:S01]  /*1690*/  @P0 LDC R9, c[0x0][0x39c] ;  /* 0x0000e700ff090b82 */ /* 0x001e220000000800 */
[----:B------:R-:W-:-:S13]  /*16a0*/  ISETP.EQ.AND P0, PT, R3, -0x4, PT ;  /* 0xfffffffc0300780c */ /* 0x000fda0003f02270 */
[----:B------:R-:W-:-:S06]  /*16b0*/  @P0 MOV R22, R19 ;  /* 0x0000001300160202 */ /* 0x000fcc0000000f00 */
[----:B------:R-:W1:Y:S01]  /*16c0*/  @P4 LDC R22, c[0x0][0x394] ;  /* 0x0000e500ff164b82 */ /* 0x000e620000000800 */
[----:B------:R-:W-:-:S07]  /*16d0*/  ISETP.EQ.AND P4, PT, R3, 0x20, PT ;  /* 0x000000200300780c */ /* 0x000fce0003f82270 */
[----:B0-----:R-:W0:Y:S01]  /*16e0*/  @P0 LDC R9, c[0x0][0x3a0] ;  /* 0x0000e800ff090b82 */ /* 0x001e220000000800 */
[----:B------:R-:W-:-:S13]  /*16f0*/  ISETP.EQ.AND P0, PT, R3, 0xc, PT ;  /* 0x0000000c0300780c */ /* 0x000fda0003f02270 */
[----:B------:R-:W-:Y:S01]  /*1700*/  @P0 IMAD.MOV.U32 R12, RZ, RZ, R19 ;  /* 0x000000ffff0c0224 */ /* 0x000fe200078e0013 */
[----:B-1----:R-:W1:Y:S08]  /*1710*/  @P3 LDC R22, c[0x0][0x398] ;  /* 0x0000e600ff163b82 */ /* 0x002e700000000800 */
[----:B------:R-:W2:Y:S08]  /*1720*/  @P6 LDC R12, c[0x0][0x394] ;  /* 0x0000e500ff0c6b82 */ /* 0x000eb00000000800 */
[----:B-1----:R-:W1:Y:S08]  /*1730*/  @P2 LDC R22, c[0x0][0x39c] ;  /* 0x0000e700ff162b82 */ /* 0x002e700000000800 */
[----:B--2---:R-:W2:Y:S08]  /*1740*/  @P1 LDC R12, c[0x0][0x398] ;  /* 0x0000e600ff0c1b82 */ /* 0x004eb00000000800 */
[----:B-1----:R-:W1:Y:S08]  /*1750*/  @P0 LDC R22, c[0x0][0x3a0] ;  /* 0x0000e800ff160b82 */ /* 0x002e700000000800 */
[----:B--2---:R-:W2:Y:S01]  /*1760*/  @P5 LDC R12, c[0x0][0x39c] ;  /* 0x0000e700ff0c5b82 */ /* 0x004ea20000000800 */
[----:B------:R-:W-:-:S13]  /*1770*/  ISETP.EQ.AND P5, PT, R27, 0x4, PT ;  /* 0x000000041b00780c */ /* 0x000fda0003fa2270 */
[----:B------:R-:W-:Y:S01]  /*1780*/  @P5 IMAD.MOV.U32 R10, RZ, RZ, R26 ;  /* 0x000000ffff0a5224 */ /* 0x000fe200078e001a */
[----:B------:R-:W-:Y:S02]  /*1790*/  ISETP.NE.AND P5, PT, R31, RZ, PT ;  /* 0x000000ff1f00720c */ /* 0x000fe40003fa5270 */
[----:B-1----:R-:W-:Y:S02]  /*17a0*/  @P6 MOV R22, R29 ;  /* 0x0000001d00166202 */ /* 0x002fe40000000f00 */
[----:B------:R-:W-:Y:S02]  /*17b0*/  ISETP.EQ.AND P6, PT, R3, 0x1c, PT ;  /* 0x0000001c0300780c */ /* 0x000fe40003fc2270 */
[----:B------:R-:W-:Y:S02]  /*17c0*/  @P1 MOV R22, R26 ;  /* 0x0000001a00161202 */ /* 0x000fe40000000f00 */
[----:B------:R-:W-:-:S05]  /*17d0*/  ISETP.EQ.AND P1, PT, R27, 0x8, PT ;  /* 0x000000081b00780c */ /* 0x000fca0003f22270 */
[----:B------:R-:W-:Y:S01]  /*17e0*/  @P5 IMAD.MOV.U32 R7, RZ, RZ, R26 ;  /* 0x000000ffff075224 */ /* 0x000fe200078e001a */
[----:B------:R-:W-:-:S03]  /*17f0*/  ISETP.EQ.AND P5, PT, R3, 0x24, PT ;  /* 0x000000240300780c */ /* 0x000fc60003fa2270 */
[----:B--2---:R-:W1:Y:S04]  /*1800*/  @P6 LDC R12, c[0x0][0x3a0] ;  /* 0x0000e800ff0c6b82 */ /* 0x004e680000000800 */
[----:B------:R-:W-:Y:S01]  /*1810*/  @P1 IMAD.MOV.U32 R10, RZ, RZ, R11 ;  /* 0x000000ffff0a1224 */ /* 0x000fe200078e000b */
[----:B------:R-:W-:Y:S01]  /*1820*/  ISETP.NE.AND P1, PT, R30, RZ, PT ;  /* 0x000000ff1e00720c */ /* 0x000fe20003f25270 */
[----:B-1----:R-:W-:Y:S01]  /*1830*/  @P4 IMAD.MOV.U32 R12, RZ, RZ, R29 ;  /* 0x000000ffff0c4224 */ /* 0x002fe200078e001d */
[----:B------:R-:W-:-:S03]  /*1840*/  ISETP.NE.AND P4, PT, R2, RZ, PT ;  /* 0x000000ff0200720c */ /* 0x000fc60003f85270 */
[----:B------:R-:W-:Y:S01]  /*1850*/  @P5 IMAD.MOV.U32 R12, RZ, RZ, R26 ;  /* 0x000000ffff0c5224 */ /* 0x000fe200078e001a */
[----:B------:R-:W-:-:S09]  /*1860*/  ISETP.EQ.AND P5, PT, R3, 0x18, PT ;  /* 0x000000180300780c */ /* 0x000fd20003fa2270 */
[----:B0-----:R-:W-:Y:S01]  /*1870*/  @P4 IMAD.MOV.U32 R9, RZ, RZ, R29 ;  /* 0x000000ffff094224 */ /* 0x001fe200078e001d */
[----:B------:R-:W-:-:S03]  /*1880*/  ISETP.GE.AND P4, PT, R25, RZ, PT ;  /* 0x000000ff1900720c */ /* 0x000fc60003f86270 */
[----:B------:R-:W-:Y:S01]  /*1890*/  @P5 IMAD.MOV.U32 R22, RZ, RZ, R11 ;  /* 0x000000ffff165224 */ /* 0x000fe200078e000b */
[----:B------:R-:W-:Y:S01]  /*18a0*/  ISETP.EQ.AND P5, PT, R3, 0x28, PT ;  /* 0x000000280300780c */ /* 0x000fe20003fa2270 */
[----:B------:R-:W-:Y:S01]  /*18b0*/  @P6 IMAD.MOV.U32 R22, RZ, RZ, 0x6 ;  /* 0x00000006ff166424 */ /* 0x000fe200078e00ff */
[----:B------:R-:W-:Y:S01]  /*18c0*/  ISETP.EQ.AND P6, PT, R27, 0xc, PT ;  /* 0x0000000c1b00780c */ /* 0x000fe20003fc2270 */
[----:B------:R-:W-:Y:S01]  /*18d0*/  @P3 IMAD.MOV.U32 R9, RZ, RZ, R26 ;  /* 0x000000ffff093224 */ /* 0x000fe200078e001a */
[----:B------:R-:W-:Y:S02]  /*18e0*/  @P2 MOV R9, R11 ;  /* 0x0000000b00092202 */ /* 0x000fe40000000f00 */
[-C--:B------:R-:W-:Y:S02]  /*18f0*/  IABS R17, R22.reuse ;  /* 0x0000001600117213 */ /* 0x080fe40000000000 */
[----:B------:R-:W-:Y:S02]  /*1900*/  IABS R29, R22 ;  /* 0x00000016001d7213 */ /* 0x000fe40000000000 */
[----:B------:R-:W0:Y:S01]  /*1910*/  I2F.RP R18, R17 ;  /* 0x0000001100127306 */ /* 0x000e220000209400 */
[----:B------:R-:W-:Y:S01]  /*1920*/  @!P4 IMAD.MOV R24, RZ, RZ, -R24 ;  /* 0x000000ffff18c224 */ /* 0x000fe200078e0a18 */
[----:B------:R-:W-:-:S02]  /*1930*/  ISETP.NE.AND P4, PT, R20, RZ, PT ;  /* 0x000000ff1400720c */ /* 0x000fc40003f85270 */
[----:B------:R-:W-:Y:S02]  /*1940*/  @P5 MOV R12, R11 ;  /* 0x0000000b000c5202 */ /* 0x000fe40000000f00 */
[----:B------:R-:W-:Y:S02]  /*1950*/  ISETP.EQ.AND P5, PT, R3, 0x2c, PT ;  /* 0x0000002c0300780c */ /* 0x000fe40003fa2270 */
[----:B------:R-:W-:Y:S02]  /*1960*/  @P6 MOV R10, 0x6 ;  /* 0x00000006000a6802 */ /* 0x000fe40000000f00 */
[----:B------:R-:W-:Y:S02]  /*1970*/  ISETP.EQ.AND P6, PT, R28, 0x8, PT ;  /* 0x000000081c00780c */ /* 0x000fe40003fc2270 */
[----:B------:R-:W-:Y:S01]  /*1980*/  @P0 MOV R9, 0x6 ;  /* 0x0000000600090802 */ /* 0x000fe20000000f00 */
[----:B0-----:R-:W0:Y:S02]  /*1990*/  MUFU.RCP R18, R18 ;  /* 0x0000001200127308 */ /* 0x001e240000001000 */
[----:B------:R-:W-:-:S04]  /*19a0*/  @!P4 LOP3.LUT R24, RZ, R20, RZ, 0x33, !PT ;  /* 0x00000014ff18c212 */ /* 0x000fc800078e33ff */
[----:B------:R-:W-:Y:S02]  /*19b0*/  @P5 IMAD.MOV.U32 R12, RZ, RZ, 0x6 ;  /* 0x00000006ff0c5424 */ /* 0x000fe400078e00ff */
[----:B------:R-:W-:Y:S02]  /*19c0*/  IMAD.IADD R24, R24, 0x1, -R21 ;  /* 0x0000000118187824 */ /* 0x000fe400078e0a15 */
[----:B------:R-:W-:Y:S02]  /*19d0*/  @P6 IMAD.MOV.U32 R7, RZ, RZ, R11 ;  /* 0x000000ffff076224 */ /* 0x000fe400078e000b */
[----:B------:R-:W-:Y:S02]  /*19e0*/  @P1 IMAD.MOV.U32 R7, RZ, RZ, 0x6 ;  /* 0x00000006ff071424 */ /* 0x000fe400078e00ff */
[----:B0-----:R-:W-:-:S06]  /*19f0*/  VIADD R3, R18, 0xffffffe ;  /* 0x0ffffffe12037836 */ /* 0x001fcc0000000000 */
[----:B------:R-:W0:Y:S02]  /*1a00*/  F2I.FTZ.U32.TRUNC.NTZ R3, R3 ;  /* 0x0000000300037305 */ /* 0x000e24000021f000 */
[----:B0-----:R-:W-:-:S05]  /*1a10*/  IADD3 R2, PT, PT, RZ, -R3, RZ ;  /* 0x80000003ff027210 */ /* 0x001fca0007ffe0ff */
[----:B------:R-:W-:Y:S02]  /*1a20*/  IMAD R19, R2, R17, RZ ;  /* 0x0000001102137224 */ /* 0x000fe400078e02ff */
[----:B------:R-:W-:-:S04]  /*1a30*/  IMAD.MOV.U32 R2, RZ, RZ, RZ ;  /* 0x000000ffff027224 */ /* 0x000fc800078e00ff */
[----:B------:R-:W-:Y:S01]  /*1a40*/  IMAD.HI.U32 R19, R3, R19, R2 ;  /* 0x0000001303137227 */ /* 0x000fe200078e0002 */
[----:B------:R-:W-:-:S03]  /*1a50*/  IADD3 R2, PT, PT, R22, -0x1, R12 ;  /* 0xffffffff16027810 */ /* 0x000fc60007ffe00c */
[----:B------:R-:W-:Y:S01]  /*1a60*/  IMAD.MOV R3, RZ, RZ, -R29 ;  /* 0x000000ffff037224 */ /* 0x000fe200078e0a1d */
[----:B------:R-:W-:Y:S02]  /*1a70*/  IABS R30, R2 ;  /* 0x00000002001e7213 */ /* 0x000fe40000000000 */
[----:B------:R-:W-:-:S03]  /*1a80*/  ISETP.GE.AND P3, PT, R2, RZ, PT ;  /* 0x000000ff0200720c */ /* 0x000fc60003f66270 */
[----:B------:R-:W-:-:S04]  /*1a90*/  IMAD.HI.U32 R19, R19, R30, RZ ;  /* 0x0000001e13137227 */ /* 0x000fc800078e00ff */
[----:B------:R-:W-:Y:S01]  /*1aa0*/  IMAD R30, R19, R3, R30 ;  /* 0x00000003131e7224 */ /* 0x000fe200078e021e */
[----:B------:R-:W-:-:S04]  /*1ab0*/  SHF.R.S32.HI R3, RZ, 0x1f, R0 ;  /* 0x0000001fff037819 */ /* 0x000fc80000011400 */
[----:B------:R-:W-:Y:S02]  /*1ac0*/  ISETP.GT.U32.AND P5, PT, R17, R30, PT ;  /* 0x0000001e1100720c */ /* 0x000fe40003fa4070 */
[----:B------:R-:W-:-:S04]  /*1ad0*/  LEA.HI R3, R3, R0, RZ, 0x2 ;  /* 0x0000000003037211 */ /* 0x000fc800078f10ff */
[----:B------:R-:W-:Y:S02]  /*1ae0*/  SHF.R.S32.HI R18, RZ, 0x2, R3 ;  /* 0x00000002ff127819 */ /* 0x000fe40000011403 */
[----:B------:R-:W0:Y:S03]  /*1af0*/  LDC.64 R2, c[0x0][0x380] ;  /* 0x0000e000ff027b82 */ /* 0x000e260000000a00 */
[----:B------:R-:W-:Y:S02]  /*1b00*/  IMAD R13, R18, 0x6, R13 ;  /* 0x00000006120d7824 */ /* 0x000fe400078e020d */
[----:B------:R-:W-:Y:S02]  /*1b10*/  @!P5 IMAD.IADD R30, R30, 0x1, -R17 ;  /* 0x000000011e1ed824 */ /* 0x000fe400078e0a11 */
[C---:B------:R-:W-:Y:S02]  /*1b20*/  IMAD R19, R18.reuse, 0x6, R14 ;  /* 0x0000000612137824 */ /* 0x040fe400078e020e */
[----:B------:R-:W-:Y:S01]  /*1b30*/  IMAD R25, R18, 0x6, R15 ;  /* 0x0000000612197824 */ /* 0x000fe200078e020f */
[----:B------:R-:W-:Y:S01]  /*1b40*/  ISETP.GT.U32.AND P5, PT, R17, R30, PT ;  /* 0x0000001e1100720c */ /* 0x000fe20003fa4070 */
[----:B------:R-:W-:-:S12]  /*1b50*/  IMAD R15, R10, R23, RZ ;  /* 0x000000170a0f7224 */ /* 0x000fd800078e02ff */
[----:B------:R-:W-:Y:S01]  /*1b60*/  @!P5 IADD3 R30, PT, PT, R30, -R17, RZ ;  /* 0x800000111e1ed210 */ /* 0x000fe20007ffe0ff */
[----:B0-----:R-:W-:Y:S01]  /*1b70*/  IMAD.WIDE R10, R19, 0x4, R2 ;  /* 0x00000004130a7825 */ /* 0x001fe200078e0202 */
[----:B------:R-:W-:-:S03]  /*1b80*/  ISETP.NE.AND P5, PT, R22, RZ, PT ;  /* 0x000000ff1600720c */ /* 0x000fc60003fa5270 */
[----:B------:R-:W-:Y:S02]  /*1b90*/  @!P3 IMAD.MOV R30, RZ, RZ, -R30 ;  /* 0x000000ffff1eb224 */ /* 0x000fe400078e0a1e */
[----:B------:R-:W-:-:S08]  /*1ba0*/  IMAD R17, R7, R24, RZ ;  /* 0x0000001807117224 */ /* 0x000fd000078e02ff */
[----:B------:R-:W-:-:S05]  /*1bb0*/  @!P5 LOP3.LUT R30, RZ, R22, RZ, 0x33, !PT ;  /* 0x00000016ff1ed212 */ /* 0x000fca00078e33ff */
[----:B------:R-:W-:Y:S02]  /*1bc0*/  IMAD.IADD R30, R30, 0x1, -R12 ;  /* 0x000000011e1e7824 */ /* 0x000fe400078e0a0c */
[----:B------:R-:W-:-:S04]  /*1bd0*/  IMAD.WIDE R12, R13, 0x4, R2 ;  /* 0x000000040d0c7825 */ /* 0x000fc800078e0202 */
[----:B------:R-:W-:Y:S01]  /*1be0*/  IMAD.WIDE R2, R25, 0x4, R2 ;  /* 0x0000000419027825 */ /* 0x000fe200078e0202 */
[----:B------:R-:W2:Y:S03]  /*1bf0*/  LDG.E R7, desc[UR4][R12.64] ;  /* 0x000000040c077981 */ /* 0x000ea6000c1e1900 */
[----:B------:R-:W-:Y:S02]  /*1c00*/  IMAD R9, R9, R30, RZ ;  /* 0x0000001e09097224 */ /* 0x000fe400078e02ff */
[----:B------:R-:W-:-:S04]  /*1c10*/  IMAD.WIDE R14, R15, 0x4, R12 ;  /* 0x000000040f0e7825 */ /* 0x000fc800078e020c */
[----:B------:R-:W-:Y:S02]  /*1c20*/  IMAD.WIDE R16, R17, 0x4, R10 ;  /* 0x0000000411107825 */ /* 0x000fe400078e020a */
[----:B------:R-:W3:Y:S02]  /*1c30*/  LDG.E R10, desc[UR4][R10.64] ;  /* 0x000000040a0a7981 */ /* 0x000ee4000c1e1900 */
[----:B------:R-:W-:Y:S02]  /*1c40*/  IMAD.WIDE R18, R9, 0x4, R2 ;  /* 0x0000000409127825 */ /* 0x000fe400078e0202 */
[----:B------:R-:W4:Y:S04]  /*1c50*/  LDG.E R2, desc[UR4][R2.64] ;  /* 0x0000000402027981 */ /* 0x000f28000c1e1900 */
[----:B------:R-:W2:Y:S04]  /*1c60*/  LDG.E R14, desc[UR4][R14.64] ;  /* 0x000000040e0e7981 */ /* 0x000ea8000c1e1900 */
[----:B------:R-:W3:Y:S04]  /*1c70*/  LDG.E R17, desc[UR4][R16.64] ;  /* 0x0000000410117981 */ /* 0x000ee8000c1e1900 */
[----:B------:R-:W4:Y:S01]  /*1c80*/  LDG.E R19, desc[UR4][R18.64] ;  /* 0x0000000412137981 */ /* 0x000f22000c1e1900 */
[----:B------:R-:W-:-:S02]  /*1c90*/  ISETP.GT.U32.AND P1, PT, R5, R8, PT ;  /* 0x000000080500720c */ /* 0x000fc40003f24070 */
[C---:B------:R-:W-:Y:S02]  /*1ca0*/  ISETP.GT.U32.AND P2, PT, R5.reuse, R6, PT ;  /* 0x000000060500720c */ /* 0x040fe40003f44070 */
[----:B------:R-:W-:Y:S01]  /*1cb0*/  ISETP.GT.U32.AND P0, PT, R5, R4, PT ;  /* 0x000000040500720c */ /* 0x000fe20003f04070 */
[----:B--2---:R-:W-:Y:S02]  /*1cc0*/  IMAD.IADD R7, R7, 0x1, -R14 ;  /* 0x0000000107077824 */ /* 0x004fe400078e0a0e */
[----:B---3--:R-:W-:Y:S02]  /*1cd0*/  IMAD.IADD R4, R10, 0x1, -R17 ;  /* 0x000000010a047824 */ /* 0x008fe400078e0a11 */
[----:B----4-:R-:W-:-:S08]  /*1ce0*/  IMAD.IADD R5, R2, 0x1, -R19 ;  /* 0x0000000102057824 */ /* 0x010fd000078e0a13 */
[----:B------:R-:W-:Y:S01]  /*1cf0*/  @P0 IADD3 R7, PT, PT, -R7, RZ, RZ ;  /* 0x000000ff07070210 */ /* 0x000fe20007ffe1ff */
[----:B------:R-:W-:Y:S02]  /*1d00*/  @P1 IMAD.MOV R4, RZ, RZ, -R4 ;  /* 0x000000ffff041224 */ /* 0x000fe400078e0a04 */
[----:B------:R-:W-:-:S05]  /*1d10*/  @P2 IMAD.MOV R5, RZ, RZ, -R5 ;  /* 0x000000ffff052224 */ /* 0x000fca00078e0a05 */
[----:B------:R-:W-:Y:S01]  /*1d20*/  IADD3 R7, PT, PT, R5, R4, R7 ;  /* 0x0000000405077210 */ /* 0x000fe20007ffe007 */
[----:B------:R-:W-:Y:S06]  /*1d30*/  BRA `(.L_x_14) ;  /* 0x0000000000047947 */ /* 0x000fec0003800000 */
.L_x_41:
[----:B------:R-:W-:Y:S05]  /*1d40*/  BREAK.RELIABLE B1 ;  /* 0x0000000000017942 */ /* 0x000fea0003800100 */
.L_x_14:
[----:B------:R-:W-:Y:S05]  /*1d50*/  BSYNC.RECONVERGENT B0 ;  /* 0x0000000000007941 */ /* 0x000fea0003800200 */
.L_x_10:
[----:B------:R-:W-:Y:S05]  /*1d60*/  WARPSYNC.ALL ;  /* 0x0000000000007948 */ /* 0x000fea0003800000 */
[----:B------:R-:W0:Y:S02]  /*1d70*/  LDC.64 R2, c[0x0][0x388] ;  /* 0x0000e200ff027b82 */ /* 0x000e240000000a00 */
[----:B0-----:R-:W-:-:S05]  /*1d80*/  IMAD.WIDE R2, R0, 0x4, R2 ;  /* 0x0000000400027825 */ /* 0x001fca00078e0202 */
[----:B------:R-:W-:Y:S01]  /*1d90*/  STG.E desc[UR4][R2.64], R7 ;  /* 0x0000000702007986 */ /* 0x000fe2000c101904 */
[----:B------:R-:W-:Y:S05]  /*1da0*/  EXIT ;  /* 0x000000000000794d */ /* 0x000fea0003800000 */
.L_x_15:
        /* <DEDUP_REMOVED lines=13> */
.L_x_44:


//--------------------- .nv.shared.reserved.0     --------------------------
	.section	.nv.shared.reserved.0,"aw",@nobits
	.weak		__nv_reservedSMEM_offset_0_alias
	.size		__nv_reservedSMEM_offset_0_alias, 0, 64
	.other		__nv_reservedSMEM_offset_0_alias,@"STO_CUDA_RESERVED_SHARED STV_DEFAULT"
__nv_reservedSMEM_offset_0_alias:
	.zero		0
	.zero		64


//--------------------- .nv.constant0.single_local_update --------------------------
	.section	.nv.constant0.single_local_update,"a",@progbits
	.sectionflags	@""
	.align	4
.nv.constant0.single_local_update:
	.zero		952


//--------------------- .nv.constant0.calculate_plaquettes --------------------------
	.section	.nv.constant0.calculate_plaquettes,"a",@progbits
	.sectionflags	@""
	.align	4
.nv.constant0.calculate_plaquettes:
	.zero		932


//--------------------- .nv.constant0.calculate_edge_sums --------------------------
	.section	.nv.constant0.calculate_edge_sums,"a",@progbits
	.sectionflags	@""
	.align	4
.nv.constant0.calculate_edge_sums:
	.zero		932


//--------------------- SYMBOLS --------------------------

	.type		.nv.reservedSmem.offset0,@object
	.size		.nv.reservedSmem.offset0,0x4
